//
// Generated by NVIDIA NVVM Compiler
//
// Compiler Build ID: CL-36424714
// Cuda compilation tools, release 13.0, V13.0.88
// Based on NVVM 20.0.0
//

.version 9.0
.target sm_100
.address_size 64

	// .globl	_Z31multihead_self_attention_kernelPKfPfiiii
.extern .shared .align 16 .b8 shared[];

.visible .entry _Z31multihead_self_attention_kernelPKfPfiiii(
	.param .u64 .ptr .align 1 _Z31multihead_self_attention_kernelPKfPfiiii_param_0,
	.param .u64 .ptr .align 1 _Z31multihead_self_attention_kernelPKfPfiiii_param_1,
	.param .u32 _Z31multihead_self_attention_kernelPKfPfiiii_param_2,
	.param .u32 _Z31multihead_self_attention_kernelPKfPfiiii_param_3,
	.param .u32 _Z31multihead_self_attention_kernelPKfPfiiii_param_4,
	.param .u32 _Z31multihead_self_attention_kernelPKfPfiiii_param_5
)
{
	.reg .pred 	%p<78>;
	.reg .b32 	%r<343>;
	.reg .b32 	%f<372>;
	.reg .b64 	%rd<72>;

	ld.param.u64 	%rd5, [_Z31multihead_self_attention_kernelPKfPfiiii_param_0];
	ld.param.u64 	%rd6, [_Z31multihead_self_attention_kernelPKfPfiiii_param_1];
	ld.param.u32 	%r120, [_Z31multihead_self_attention_kernelPKfPfiiii_param_3];
	ld.param.u32 	%r121, [_Z31multihead_self_attention_kernelPKfPfiiii_param_4];
	ld.param.u32 	%r122, [_Z31multihead_self_attention_kernelPKfPfiiii_param_5];
	cvta.to.global.u64 	%rd7, %rd5;
	cvta.to.global.u64 	%rd1, %rd6;
	mov.u32 	%r123, %ctaid.x;
	mov.u32 	%r124, %ctaid.y;
	mov.u32 	%r125, %tid.x;
	div.s32 	%r1, %r121, %r122;
	mul.lo.s32 	%r2, %r1, %r120;
	mul.lo.s32 	%r126, %r120, %r123;
	mul.lo.s32 	%r127, %r126, %r121;
	cvt.s64.s32 	%rd2, %r127;
	mul.wide.s32 	%rd8, %r127, 4;
	add.s64 	%rd3, %rd7, %rd8;
	mul.lo.s32 	%r3, %r1, %r124;
	mad.lo.s32 	%r4, %r121, %r125, %r3;
	setp.lt.s32 	%p1, %r1, 1;
	@%p1 bra 	$L__BB0_13;
	add.s32 	%r129, %r1, -1;
	and.b32  	%r5, %r1, 15;
	setp.lt.u32 	%p2, %r129, 15;
	mov.b32 	%r305, 0;
	@%p2 bra 	$L__BB0_4;
	and.b32  	%r305, %r1, 2147483632;
	mov.b32 	%r315, 0;
	mov.u32 	%r133, shared;
$L__BB0_3:
	.pragma "nounroll";
	add.s32 	%r131, %r315, %r4;
	mul.wide.s32 	%rd9, %r131, 4;
	add.s64 	%rd10, %rd3, %rd9;
	ld.global.nc.f32 	%f50, [%rd10];
	shl.b32 	%r132, %r315, 2;
	add.s32 	%r134, %r133, %r132;
	ld.global.nc.f32 	%f51, [%rd10+4];
	ld.global.nc.f32 	%f52, [%rd10+8];
	ld.global.nc.f32 	%f53, [%rd10+12];
	st.shared.v4.f32 	[%r134], {%f50, %f51, %f52, %f53};
	ld.global.nc.f32 	%f54, [%rd10+16];
	ld.global.nc.f32 	%f55, [%rd10+20];
	ld.global.nc.f32 	%f56, [%rd10+24];
	ld.global.nc.f32 	%f57, [%rd10+28];
	st.shared.v4.f32 	[%r134+16], {%f54, %f55, %f56, %f57};
	ld.global.nc.f32 	%f58, [%rd10+32];
	ld.global.nc.f32 	%f59, [%rd10+36];
	ld.global.nc.f32 	%f60, [%rd10+40];
	ld.global.nc.f32 	%f61, [%rd10+44];
	st.shared.v4.f32 	[%r134+32], {%f58, %f59, %f60, %f61};
	ld.global.nc.f32 	%f62, [%rd10+48];
	ld.global.nc.f32 	%f63, [%rd10+52];
	ld.global.nc.f32 	%f64, [%rd10+56];
	ld.global.nc.f32 	%f65, [%rd10+60];
	st.shared.v4.f32 	[%r134+48], {%f62, %f63, %f64, %f65};
	add.s32 	%r315, %r315, 16;
	setp.eq.s32 	%p3, %r315, %r305;
	@%p3 bra 	$L__BB0_4;
	bra.uni 	$L__BB0_3;
$L__BB0_4:
	setp.eq.s32 	%p4, %r5, 0;
	@%p4 bra 	$L__BB0_13;
	and.b32  	%r8, %r1, 7;
	setp.lt.u32 	%p5, %r5, 8;
	@%p5 bra 	$L__BB0_7;
	add.s32 	%r135, %r305, %r4;
	mul.wide.s32 	%rd11, %r135, 4;
	add.s64 	%rd12, %rd3, %rd11;
	ld.global.nc.f32 	%f66, [%rd12];
	shl.b32 	%r136, %r305, 2;
	mov.u32 	%r137, shared;
	add.s32 	%r138, %r137, %r136;
	st.shared.f32 	[%r138], %f66;
	ld.global.nc.f32 	%f67, [%rd12+4];
	st.shared.f32 	[%r138+4], %f67;
	ld.global.nc.f32 	%f68, [%rd12+8];
	st.shared.f32 	[%r138+8], %f68;
	ld.global.nc.f32 	%f69, [%rd12+12];
	st.shared.f32 	[%r138+12], %f69;
	ld.global.nc.f32 	%f70, [%rd12+16];
	st.shared.f32 	[%r138+16], %f70;
	ld.global.nc.f32 	%f71, [%rd12+20];
	st.shared.f32 	[%r138+20], %f71;
	ld.global.nc.f32 	%f72, [%rd12+24];
	st.shared.f32 	[%r138+24], %f72;
	ld.global.nc.f32 	%f73, [%rd12+28];
	st.shared.f32 	[%r138+28], %f73;
	add.s32 	%r305, %r305, 8;
$L__BB0_7:
	setp.eq.s32 	%p6, %r8, 0;
	@%p6 bra 	$L__BB0_13;
	and.b32  	%r11, %r1, 3;
	setp.lt.u32 	%p7, %r8, 4;
	@%p7 bra 	$L__BB0_10;
	add.s32 	%r139, %r305, %r4;
	mul.wide.s32 	%rd13, %r139, 4;
	add.s64 	%rd14, %rd3, %rd13;
	ld.global.nc.f32 	%f74, [%rd14];
	shl.b32 	%r140, %r305, 2;
	mov.u32 	%r141, shared;
	add.s32 	%r142, %r141, %r140;
	st.shared.f32 	[%r142], %f74;
	ld.global.nc.f32 	%f75, [%rd14+4];
	st.shared.f32 	[%r142+4], %f75;
	ld.global.nc.f32 	%f76, [%rd14+8];
	st.shared.f32 	[%r142+8], %f76;
	ld.global.nc.f32 	%f77, [%rd14+12];
	st.shared.f32 	[%r142+12], %f77;
	add.s32 	%r305, %r305, 4;
$L__BB0_10:
	setp.eq.s32 	%p8, %r11, 0;
	@%p8 bra 	$L__BB0_13;
	mov.b32 	%r309, 0;
	mov.u32 	%r146, shared;
$L__BB0_12:
	.pragma "nounroll";
	add.s32 	%r144, %r305, %r4;
	mul.wide.s32 	%rd15, %r144, 4;
	add.s64 	%rd16, %rd3, %rd15;
	ld.global.nc.f32 	%f78, [%rd16];
	shl.b32 	%r145, %r305, 2;
	add.s32 	%r147, %r146, %r145;
	st.shared.f32 	[%r147], %f78;
	add.s32 	%r305, %r305, 1;
	add.s32 	%r309, %r309, 1;
	setp.ne.s32 	%p9, %r309, %r11;
	@%p9 bra 	$L__BB0_12;
$L__BB0_13:
	shl.b32 	%r148, %r1, 2;
	mov.u32 	%r149, shared;
	add.s32 	%r18, %r149, %r148;
	shl.b32 	%r150, %r2, 2;
	add.s32 	%r19, %r18, %r150;
	min.s32 	%r151, %r120, %r1;
	setp.lt.s32 	%p10, %r151, 1;
	@%p10 bra 	$L__BB0_29;
	and.b32  	%r20, %r1, 15;
	add.s32 	%r21, %r20, -1;
	and.b32  	%r22, %r1, 7;
	add.s32 	%r23, %r22, -1;
	and.b32  	%r24, %r1, 2147483632;
	and.b32  	%r25, %r1, 3;
	mov.b32 	%r310, 0;
$L__BB0_15:
	setp.lt.u32 	%p11, %r1, 16;
	mad.lo.s32 	%r27, %r310, %r121, %r3;
	mul.lo.s32 	%r28, %r310, %r1;
	mov.b32 	%r313, 0;
	@%p11 bra 	$L__BB0_18;
	mov.b32 	%r311, 0;
$L__BB0_17:
	.pragma "nounroll";
	add.s32 	%r155, %r27, %r311;
	mul.wide.s32 	%rd17, %r155, 4;
	add.s64 	%rd18, %rd3, %rd17;
	ld.global.nc.f32 	%f79, [%rd18];
	add.s32 	%r156, %r311, %r28;
	shl.b32 	%r157, %r156, 2;
	add.s32 	%r158, %r18, %r157;
	st.shared.f32 	[%r158], %f79;
	add.s32 	%r159, %r19, %r157;
	st.shared.f32 	[%r159], %f79;
	ld.global.nc.f32 	%f80, [%rd18+4];
	st.shared.f32 	[%r158+4], %f80;
	st.shared.f32 	[%r159+4], %f80;
	ld.global.nc.f32 	%f81, [%rd18+8];
	st.shared.f32 	[%r158+8], %f81;
	st.shared.f32 	[%r159+8], %f81;
	ld.global.nc.f32 	%f82, [%rd18+12];
	st.shared.f32 	[%r158+12], %f82;
	st.shared.f32 	[%r159+12], %f82;
	ld.global.nc.f32 	%f83, [%rd18+16];
	st.shared.f32 	[%r158+16], %f83;
	st.shared.f32 	[%r159+16], %f83;
	ld.global.nc.f32 	%f84, [%rd18+20];
	st.shared.f32 	[%r158+20], %f84;
	st.shared.f32 	[%r159+20], %f84;
	ld.global.nc.f32 	%f85, [%rd18+24];
	st.shared.f32 	[%r158+24], %f85;
	st.shared.f32 	[%r159+24], %f85;
	ld.global.nc.f32 	%f86, [%rd18+28];
	st.shared.f32 	[%r158+28], %f86;
	st.shared.f32 	[%r159+28], %f86;
	ld.global.nc.f32 	%f87, [%rd18+32];
	st.shared.f32 	[%r158+32], %f87;
	st.shared.f32 	[%r159+32], %f87;
	ld.global.nc.f32 	%f88, [%rd18+36];
	st.shared.f32 	[%r158+36], %f88;
	st.shared.f32 	[%r159+36], %f88;
	ld.global.nc.f32 	%f89, [%rd18+40];
	st.shared.f32 	[%r158+40], %f89;
	st.shared.f32 	[%r159+40], %f89;
	ld.global.nc.f32 	%f90, [%rd18+44];
	st.shared.f32 	[%r158+44], %f90;
	st.shared.f32 	[%r159+44], %f90;
	ld.global.nc.f32 	%f91, [%rd18+48];
	st.shared.f32 	[%r158+48], %f91;
	st.shared.f32 	[%r159+48], %f91;
	ld.global.nc.f32 	%f92, [%rd18+52];
	st.shared.f32 	[%r158+52], %f92;
	st.shared.f32 	[%r159+52], %f92;
	ld.global.nc.f32 	%f93, [%rd18+56];
	st.shared.f32 	[%r158+56], %f93;
	st.shared.f32 	[%r159+56], %f93;
	ld.global.nc.f32 	%f94, [%rd18+60];
	st.shared.f32 	[%r158+60], %f94;
	st.shared.f32 	[%r159+60], %f94;
	add.s32 	%r311, %r311, 16;
	setp.ne.s32 	%p12, %r311, %r24;
	mov.u32 	%r313, %r24;
	@%p12 bra 	$L__BB0_17;
$L__BB0_18:
	setp.eq.s32 	%p13, %r20, 0;
	@%p13 bra 	$L__BB0_28;
	setp.lt.u32 	%p14, %r21, 7;
	@%p14 bra 	$L__BB0_21;
	add.s32 	%r160, %r27, %r313;
	mul.wide.s32 	%rd19, %r160, 4;
	add.s64 	%rd20, %rd3, %rd19;
	ld.global.nc.f32 	%f95, [%rd20];
	add.s32 	%r161, %r313, %r28;
	shl.b32 	%r162, %r161, 2;
	add.s32 	%r163, %r18, %r162;
	st.shared.f32 	[%r163], %f95;
	add.s32 	%r164, %r19, %r162;
	st.shared.f32 	[%r164], %f95;
	ld.global.nc.f32 	%f96, [%rd20+4];
	st.shared.f32 	[%r163+4], %f96;
	st.shared.f32 	[%r164+4], %f96;
	ld.global.nc.f32 	%f97, [%rd20+8];
	st.shared.f32 	[%r163+8], %f97;
	st.shared.f32 	[%r164+8], %f97;
	ld.global.nc.f32 	%f98, [%rd20+12];
	st.shared.f32 	[%r163+12], %f98;
	st.shared.f32 	[%r164+12], %f98;
	ld.global.nc.f32 	%f99, [%rd20+16];
	st.shared.f32 	[%r163+16], %f99;
	st.shared.f32 	[%r164+16], %f99;
	ld.global.nc.f32 	%f100, [%rd20+20];
	st.shared.f32 	[%r163+20], %f100;
	st.shared.f32 	[%r164+20], %f100;
	ld.global.nc.f32 	%f101, [%rd20+24];
	st.shared.f32 	[%r163+24], %f101;
	st.shared.f32 	[%r164+24], %f101;
	ld.global.nc.f32 	%f102, [%rd20+28];
	st.shared.f32 	[%r163+28], %f102;
	st.shared.f32 	[%r164+28], %f102;
	add.s32 	%r313, %r313, 8;
$L__BB0_21:
	setp.eq.s32 	%p15, %r22, 0;
	@%p15 bra 	$L__BB0_28;
	setp.lt.u32 	%p16, %r23, 3;
	@%p16 bra 	$L__BB0_24;
	add.s32 	%r165, %r27, %r313;
	mul.wide.s32 	%rd21, %r165, 4;
	add.s64 	%rd22, %rd3, %rd21;
	ld.global.nc.f32 	%f103, [%rd22];
	add.s32 	%r166, %r313, %r28;
	shl.b32 	%r167, %r166, 2;
	add.s32 	%r168, %r18, %r167;
	st.shared.f32 	[%r168], %f103;
	add.s32 	%r169, %r19, %r167;
	st.shared.f32 	[%r169], %f103;
	ld.global.nc.f32 	%f104, [%rd22+4];
	st.shared.f32 	[%r168+4], %f104;
	st.shared.f32 	[%r169+4], %f104;
	ld.global.nc.f32 	%f105, [%rd22+8];
	st.shared.f32 	[%r168+8], %f105;
	st.shared.f32 	[%r169+8], %f105;
	ld.global.nc.f32 	%f106, [%rd22+12];
	st.shared.f32 	[%r168+12], %f106;
	st.shared.f32 	[%r169+12], %f106;
	add.s32 	%r313, %r313, 4;
$L__BB0_24:
	setp.eq.s32 	%p17, %r25, 0;
	@%p17 bra 	$L__BB0_28;
	setp.eq.s32 	%p18, %r25, 1;
	add.s32 	%r170, %r27, %r313;
	mul.wide.s32 	%rd23, %r170, 4;
	add.s64 	%rd4, %rd3, %rd23;
	ld.global.nc.f32 	%f107, [%rd4];
	add.s32 	%r171, %r313, %r28;
	shl.b32 	%r172, %r171, 2;
	add.s32 	%r36, %r18, %r172;
	st.shared.f32 	[%r36], %f107;
	add.s32 	%r37, %r19, %r172;
	st.shared.f32 	[%r37], %f107;
	@%p18 bra 	$L__BB0_28;
	setp.eq.s32 	%p19, %r25, 2;
	ld.global.nc.f32 	%f108, [%rd4+4];
	st.shared.f32 	[%r36+4], %f108;
	st.shared.f32 	[%r37+4], %f108;
	@%p19 bra 	$L__BB0_28;
	ld.global.nc.f32 	%f109, [%rd4+8];
	st.shared.f32 	[%r36+8], %f109;
	st.shared.f32 	[%r37+8], %f109;
$L__BB0_28:
	add.s32 	%r310, %r310, 1;
	setp.eq.s32 	%p20, %r310, %r120;
	@%p20 bra 	$L__BB0_29;
	bra.uni 	$L__BB0_15;
$L__BB0_29:
	add.s32 	%r41, %r19, %r150;
	setp.lt.s32 	%p21, %r120, 1;
	mov.f32 	%f357, 0fCE6E6B28;
	@%p21 bra 	$L__BB0_55;
	setp.lt.s32 	%p22, %r1, 1;
	cvt.rn.f32.s32 	%f111, %r1;
	sqrt.rn.f32 	%f1, %f111;
	@%p22 bra 	$L__BB0_44;
	add.s32 	%r42, %r1, -1;
	and.b32  	%r43, %r1, 7;
	add.s32 	%r44, %r43, -1;
	and.b32  	%r45, %r1, 3;
	and.b32  	%r46, %r1, 2147483640;
	and.b32  	%r47, %r1, 1;
	mov.f32 	%f357, 0fCE6E6B28;
	mov.b32 	%r316, 0;
$L__BB0_32:
	setp.lt.u32 	%p35, %r42, 7;
	mul.lo.s32 	%r49, %r316, %r1;
	mov.f32 	%f349, 0f00000000;
	mov.b32 	%r319, 0;
	@%p35 bra 	$L__BB0_35;
	mov.f32 	%f349, 0f00000000;
	mov.b32 	%r317, 0;
$L__BB0_34:
	.pragma "nounroll";
	shl.b32 	%r188, %r317, 2;
	add.s32 	%r190, %r149, %r188;
	ld.shared.v4.f32 	{%f122, %f123, %f124, %f125}, [%r190];
	add.s32 	%r191, %r317, %r49;
	shl.b32 	%r192, %r191, 2;
	add.s32 	%r193, %r18, %r192;
	ld.shared.f32 	%f126, [%r193];
	fma.rn.f32 	%f127, %f122, %f126, %f349;
	ld.shared.f32 	%f128, [%r193+4];
	fma.rn.f32 	%f129, %f123, %f128, %f127;
	ld.shared.f32 	%f130, [%r193+8];
	fma.rn.f32 	%f131, %f124, %f130, %f129;
	ld.shared.f32 	%f132, [%r193+12];
	fma.rn.f32 	%f133, %f125, %f132, %f131;
	ld.shared.v4.f32 	{%f134, %f135, %f136, %f137}, [%r190+16];
	ld.shared.f32 	%f138, [%r193+16];
	fma.rn.f32 	%f139, %f134, %f138, %f133;
	ld.shared.f32 	%f140, [%r193+20];
	fma.rn.f32 	%f141, %f135, %f140, %f139;
	ld.shared.f32 	%f142, [%r193+24];
	fma.rn.f32 	%f143, %f136, %f142, %f141;
	ld.shared.f32 	%f144, [%r193+28];
	fma.rn.f32 	%f349, %f137, %f144, %f143;
	add.s32 	%r317, %r317, 8;
	setp.ne.s32 	%p36, %r317, %r46;
	mov.u32 	%r319, %r46;
	@%p36 bra 	$L__BB0_34;
$L__BB0_35:
	setp.eq.s32 	%p37, %r43, 0;
	@%p37 bra 	$L__BB0_43;
	setp.lt.u32 	%p38, %r44, 3;
	@%p38 bra 	$L__BB0_38;
	shl.b32 	%r194, %r319, 2;
	add.s32 	%r196, %r149, %r194;
	ld.shared.f32 	%f146, [%r196];
	add.s32 	%r197, %r319, %r49;
	shl.b32 	%r198, %r197, 2;
	add.s32 	%r199, %r18, %r198;
	ld.shared.f32 	%f147, [%r199];
	fma.rn.f32 	%f148, %f146, %f147, %f349;
	ld.shared.f32 	%f149, [%r196+4];
	ld.shared.f32 	%f150, [%r199+4];
	fma.rn.f32 	%f151, %f149, %f150, %f148;
	ld.shared.f32 	%f152, [%r196+8];
	ld.shared.f32 	%f153, [%r199+8];
	fma.rn.f32 	%f154, %f152, %f153, %f151;
	ld.shared.f32 	%f155, [%r196+12];
	ld.shared.f32 	%f156, [%r199+12];
	fma.rn.f32 	%f349, %f155, %f156, %f154;
	add.s32 	%r319, %r319, 4;
$L__BB0_38:
	setp.eq.s32 	%p39, %r45, 0;
	@%p39 bra 	$L__BB0_43;
	setp.eq.s32 	%p40, %r45, 1;
	@%p40 bra 	$L__BB0_41;
	shl.b32 	%r200, %r319, 2;
	add.s32 	%r202, %r149, %r200;
	ld.shared.f32 	%f158, [%r202];
	add.s32 	%r203, %r319, %r49;
	shl.b32 	%r204, %r203, 2;
	add.s32 	%r205, %r18, %r204;
	ld.shared.f32 	%f159, [%r205];
	fma.rn.f32 	%f160, %f158, %f159, %f349;
	ld.shared.f32 	%f161, [%r202+4];
	ld.shared.f32 	%f162, [%r205+4];
	fma.rn.f32 	%f349, %f161, %f162, %f160;
	add.s32 	%r319, %r319, 2;
$L__BB0_41:
	setp.eq.s32 	%p41, %r47, 0;
	@%p41 bra 	$L__BB0_43;
	shl.b32 	%r206, %r319, 2;
	add.s32 	%r208, %r149, %r206;
	ld.shared.f32 	%f163, [%r208];
	add.s32 	%r209, %r319, %r49;
	shl.b32 	%r210, %r209, 2;
	add.s32 	%r211, %r18, %r210;
	ld.shared.f32 	%f164, [%r211];
	fma.rn.f32 	%f349, %f163, %f164, %f349;
$L__BB0_43:
	div.rn.f32 	%f165, %f349, %f1;
	shl.b32 	%r212, %r316, 2;
	add.s32 	%r213, %r41, %r212;
	st.shared.f32 	[%r213], %f165;
	setp.gt.f32 	%p42, %f165, %f357;
	selp.f32 	%f357, %f165, %f357, %p42;
	add.s32 	%r316, %r316, 1;
	setp.eq.s32 	%p43, %r316, %r120;
	@%p43 bra 	$L__BB0_55;
	bra.uni 	$L__BB0_32;
$L__BB0_44:
	mov.f32 	%f114, 0f00000000;
	div.rn.f32 	%f16, %f114, %f1;
	and.b32  	%r58, %r120, 7;
	setp.lt.u32 	%p23, %r120, 8;
	mov.f32 	%f357, 0fCE6E6B28;
	mov.b32 	%r323, 0;
	@%p23 bra 	$L__BB0_47;
	and.b32  	%r323, %r120, 2147483640;
	mov.f32 	%f357, 0fCE6E6B28;
	mov.b32 	%r321, 0;
$L__BB0_46:
	.pragma "nounroll";
	shl.b32 	%r176, %r321, 2;
	add.s32 	%r177, %r41, %r176;
	st.shared.f32 	[%r177], %f16;
	setp.gt.f32 	%p24, %f16, %f357;
	selp.f32 	%f357, %f16, %f357, %p24;
	st.shared.f32 	[%r177+4], %f16;
	st.shared.f32 	[%r177+8], %f16;
	st.shared.f32 	[%r177+12], %f16;
	st.shared.f32 	[%r177+16], %f16;
	st.shared.f32 	[%r177+20], %f16;
	st.shared.f32 	[%r177+24], %f16;
	st.shared.f32 	[%r177+28], %f16;
	add.s32 	%r321, %r321, 8;
	setp.ne.s32 	%p25, %r321, %r323;
	@%p25 bra 	$L__BB0_46;
$L__BB0_47:
	setp.eq.s32 	%p26, %r58, 0;
	@%p26 bra 	$L__BB0_55;
	and.b32  	%r63, %r120, 3;
	setp.lt.u32 	%p27, %r58, 4;
	@%p27 bra 	$L__BB0_50;
	shl.b32 	%r178, %r323, 2;
	add.s32 	%r179, %r41, %r178;
	st.shared.f32 	[%r179], %f16;
	setp.gt.f32 	%p28, %f16, %f357;
	selp.f32 	%f357, %f16, %f357, %p28;
	st.shared.f32 	[%r179+4], %f16;
	st.shared.f32 	[%r179+8], %f16;
	st.shared.f32 	[%r179+12], %f16;
	add.s32 	%r323, %r323, 4;
$L__BB0_50:
	setp.eq.s32 	%p29, %r63, 0;
	@%p29 bra 	$L__BB0_55;
	setp.eq.s32 	%p30, %r63, 1;
	@%p30 bra 	$L__BB0_53;
	shl.b32 	%r180, %r323, 2;
	add.s32 	%r181, %r41, %r180;
	st.shared.f32 	[%r181], %f16;
	setp.gt.f32 	%p31, %f16, %f357;
	selp.f32 	%f357, %f16, %f357, %p31;
	st.shared.f32 	[%r181+4], %f16;
	add.s32 	%r323, %r323, 2;
$L__BB0_53:
	and.b32  	%r182, %r120, 1;
	setp.eq.b32 	%p32, %r182, 1;
	not.pred 	%p33, %p32;
	@%p33 bra 	$L__BB0_55;
	shl.b32 	%r183, %r323, 2;
	add.s32 	%r184, %r41, %r183;
	st.shared.f32 	[%r184], %f16;
	setp.gt.f32 	%p34, %f16, %f357;
	selp.f32 	%f357, %f16, %f357, %p34;
$L__BB0_55:
	setp.lt.s32 	%p44, %r120, 1;
	mov.f32 	%f362, 0f00000000;
	@%p44 bra 	$L__BB0_64;
	add.s32 	%r215, %r120, -1;
	and.b32  	%r68, %r120, 3;
	setp.lt.u32 	%p45, %r215, 3;
	mov.f32 	%f362, 0f00000000;
	mov.b32 	%r325, 0;
	@%p45 bra 	$L__BB0_59;
	and.b32  	%r325, %r120, 2147483644;
	mov.f32 	%f362, 0f00000000;
	mov.b32 	%r327, 0;
$L__BB0_58:
	.pragma "nounroll";
	shl.b32 	%r217, %r327, 2;
	add.s32 	%r218, %r41, %r217;
	ld.shared.f32 	%f170, [%r218];
	sub.f32 	%f171, %f170, %f357;
	fma.rn.f32 	%f172, %f171, 0f3BBB989D, 0f3F000000;
	cvt.sat.f32.f32 	%f173, %f172;
	mov.f32 	%f174, 0f4B400001;
	mov.f32 	%f175, 0f437C0000;
	fma.rm.f32 	%f176, %f173, %f175, %f174;
	add.f32 	%f177, %f176, 0fCB40007F;
	neg.f32 	%f178, %f177;
	fma.rn.f32 	%f179, %f171, 0f3FB8AA3B, %f178;
	fma.rn.f32 	%f180, %f171, 0f32A57060, %f179;
	mov.b32 	%r219, %f176;
	shl.b32 	%r220, %r219, 23;
	mov.b32 	%f181, %r220;
	ex2.approx.ftz.f32 	%f182, %f180;
	mul.f32 	%f183, %f182, %f181;
	st.shared.f32 	[%r218], %f183;
	add.f32 	%f184, %f362, %f183;
	ld.shared.f32 	%f185, [%r218+4];
	sub.f32 	%f186, %f185, %f357;
	fma.rn.f32 	%f187, %f186, 0f3BBB989D, 0f3F000000;
	cvt.sat.f32.f32 	%f188, %f187;
	fma.rm.f32 	%f189, %f188, %f175, %f174;
	add.f32 	%f190, %f189, 0fCB40007F;
	neg.f32 	%f191, %f190;
	fma.rn.f32 	%f192, %f186, 0f3FB8AA3B, %f191;
	fma.rn.f32 	%f193, %f186, 0f32A57060, %f192;
	mov.b32 	%r221, %f189;
	shl.b32 	%r222, %r221, 23;
	mov.b32 	%f194, %r222;
	ex2.approx.ftz.f32 	%f195, %f193;
	mul.f32 	%f196, %f195, %f194;
	st.shared.f32 	[%r218+4], %f196;
	add.f32 	%f197, %f184, %f196;
	ld.shared.f32 	%f198, [%r218+8];
	sub.f32 	%f199, %f198, %f357;
	fma.rn.f32 	%f200, %f199, 0f3BBB989D, 0f3F000000;
	cvt.sat.f32.f32 	%f201, %f200;
	fma.rm.f32 	%f202, %f201, %f175, %f174;
	add.f32 	%f203, %f202, 0fCB40007F;
	neg.f32 	%f204, %f203;
	fma.rn.f32 	%f205, %f199, 0f3FB8AA3B, %f204;
	fma.rn.f32 	%f206, %f199, 0f32A57060, %f205;
	mov.b32 	%r223, %f202;
	shl.b32 	%r224, %r223, 23;
	mov.b32 	%f207, %r224;
	ex2.approx.ftz.f32 	%f208, %f206;
	mul.f32 	%f209, %f208, %f207;
	st.shared.f32 	[%r218+8], %f209;
	add.f32 	%f210, %f197, %f209;
	ld.shared.f32 	%f211, [%r218+12];
	sub.f32 	%f212, %f211, %f357;
	fma.rn.f32 	%f213, %f212, 0f3BBB989D, 0f3F000000;
	cvt.sat.f32.f32 	%f214, %f213;
	fma.rm.f32 	%f215, %f214, %f175, %f174;
	add.f32 	%f216, %f215, 0fCB40007F;
	neg.f32 	%f217, %f216;
	fma.rn.f32 	%f218, %f212, 0f3FB8AA3B, %f217;
	fma.rn.f32 	%f219, %f212, 0f32A57060, %f218;
	mov.b32 	%r225, %f215;
	shl.b32 	%r226, %r225, 23;
	mov.b32 	%f220, %r226;
	ex2.approx.ftz.f32 	%f221, %f219;
	mul.f32 	%f222, %f221, %f220;
	st.shared.f32 	[%r218+12], %f222;
	add.f32 	%f362, %f210, %f222;
	add.s32 	%r327, %r327, 4;
	setp.eq.s32 	%p46, %r327, %r325;
	@%p46 bra 	$L__BB0_59;
	bra.uni 	$L__BB0_58;
$L__BB0_59:
	setp.eq.s32 	%p47, %r68, 0;
	@%p47 bra 	$L__BB0_64;
	setp.eq.s32 	%p48, %r68, 1;
	@%p48 bra 	$L__BB0_62;
	shl.b32 	%r227, %r325, 2;
	add.s32 	%r228, %r41, %r227;
	ld.shared.f32 	%f224, [%r228];
	sub.f32 	%f225, %f224, %f357;
	fma.rn.f32 	%f226, %f225, 0f3BBB989D, 0f3F000000;
	cvt.sat.f32.f32 	%f227, %f226;
	mov.f32 	%f228, 0f4B400001;
	mov.f32 	%f229, 0f437C0000;
	fma.rm.f32 	%f230, %f227, %f229, %f228;
	add.f32 	%f231, %f230, 0fCB40007F;
	neg.f32 	%f232, %f231;
	fma.rn.f32 	%f233, %f225, 0f3FB8AA3B, %f232;
	fma.rn.f32 	%f234, %f225, 0f32A57060, %f233;
	mov.b32 	%r229, %f230;
	shl.b32 	%r230, %r229, 23;
	mov.b32 	%f235, %r230;
	ex2.approx.ftz.f32 	%f236, %f234;
	mul.f32 	%f237, %f236, %f235;
	st.shared.f32 	[%r228], %f237;
	add.f32 	%f238, %f362, %f237;
	ld.shared.f32 	%f239, [%r228+4];
	sub.f32 	%f240, %f239, %f357;
	fma.rn.f32 	%f241, %f240, 0f3BBB989D, 0f3F000000;
	cvt.sat.f32.f32 	%f242, %f241;
	fma.rm.f32 	%f243, %f242, %f229, %f228;
	add.f32 	%f244, %f243, 0fCB40007F;
	neg.f32 	%f245, %f244;
	fma.rn.f32 	%f246, %f240, 0f3FB8AA3B, %f245;
	fma.rn.f32 	%f247, %f240, 0f32A57060, %f246;
	mov.b32 	%r231, %f243;
	shl.b32 	%r232, %r231, 23;
	mov.b32 	%f248, %r232;
	ex2.approx.ftz.f32 	%f249, %f247;
	mul.f32 	%f250, %f249, %f248;
	st.shared.f32 	[%r228+4], %f250;
	add.f32 	%f362, %f238, %f250;
	add.s32 	%r325, %r325, 2;
$L__BB0_62:
	and.b32  	%r233, %r120, 1;
	setp.eq.b32 	%p49, %r233, 1;
	not.pred 	%p50, %p49;
	@%p50 bra 	$L__BB0_64;
	shl.b32 	%r234, %r325, 2;
	add.s32 	%r235, %r41, %r234;
	ld.shared.f32 	%f251, [%r235];
	sub.f32 	%f252, %f251, %f357;
	fma.rn.f32 	%f253, %f252, 0f3BBB989D, 0f3F000000;
	cvt.sat.f32.f32 	%f254, %f253;
	mov.f32 	%f255, 0f4B400001;
	mov.f32 	%f256, 0f437C0000;
	fma.rm.f32 	%f257, %f254, %f256, %f255;
	add.f32 	%f258, %f257, 0fCB40007F;
	neg.f32 	%f259, %f258;
	fma.rn.f32 	%f260, %f252, 0f3FB8AA3B, %f259;
	fma.rn.f32 	%f261, %f252, 0f32A57060, %f260;
	mov.b32 	%r236, %f257;
	shl.b32 	%r237, %r236, 23;
	mov.b32 	%f262, %r237;
	ex2.approx.ftz.f32 	%f263, %f261;
	mul.f32 	%f264, %f263, %f262;
	st.shared.f32 	[%r235], %f264;
	add.f32 	%f362, %f362, %f264;
$L__BB0_64:
	setp.lt.s32 	%p51, %r120, 1;
	@%p51 bra 	$L__BB0_76;
	add.s32 	%r239, %r120, -1;
	and.b32  	%r73, %r120, 7;
	setp.lt.u32 	%p52, %r239, 7;
	mov.b32 	%r328, 0;
	@%p52 bra 	$L__BB0_68;
	and.b32  	%r328, %r120, 2147483640;
	mov.b32 	%r338, 0;
$L__BB0_67:
	.pragma "nounroll";
	shl.b32 	%r241, %r338, 2;
	add.s32 	%r242, %r41, %r241;
	ld.shared.f32 	%f265, [%r242];
	div.rn.f32 	%f266, %f265, %f362;
	st.shared.f32 	[%r242], %f266;
	ld.shared.f32 	%f267, [%r242+4];
	div.rn.f32 	%f268, %f267, %f362;
	st.shared.f32 	[%r242+4], %f268;
	ld.shared.f32 	%f269, [%r242+8];
	div.rn.f32 	%f270, %f269, %f362;
	st.shared.f32 	[%r242+8], %f270;
	ld.shared.f32 	%f271, [%r242+12];
	div.rn.f32 	%f272, %f271, %f362;
	st.shared.f32 	[%r242+12], %f272;
	ld.shared.f32 	%f273, [%r242+16];
	div.rn.f32 	%f274, %f273, %f362;
	st.shared.f32 	[%r242+16], %f274;
	ld.shared.f32 	%f275, [%r242+20];
	div.rn.f32 	%f276, %f275, %f362;
	st.shared.f32 	[%r242+20], %f276;
	ld.shared.f32 	%f277, [%r242+24];
	div.rn.f32 	%f278, %f277, %f362;
	st.shared.f32 	[%r242+24], %f278;
	ld.shared.f32 	%f279, [%r242+28];
	div.rn.f32 	%f280, %f279, %f362;
	st.shared.f32 	[%r242+28], %f280;
	add.s32 	%r338, %r338, 8;
	setp.eq.s32 	%p53, %r338, %r328;
	@%p53 bra 	$L__BB0_68;
	bra.uni 	$L__BB0_67;
$L__BB0_68:
	setp.eq.s32 	%p54, %r73, 0;
	@%p54 bra 	$L__BB0_76;
	and.b32  	%r78, %r120, 3;
	setp.lt.u32 	%p55, %r73, 4;
	@%p55 bra 	$L__BB0_71;
	shl.b32 	%r243, %r328, 2;
	add.s32 	%r244, %r41, %r243;
	ld.shared.f32 	%f281, [%r244];
	div.rn.f32 	%f282, %f281, %f362;
	st.shared.f32 	[%r244], %f282;
	ld.shared.f32 	%f283, [%r244+4];
	div.rn.f32 	%f284, %f283, %f362;
	st.shared.f32 	[%r244+4], %f284;
	ld.shared.f32 	%f285, [%r244+8];
	div.rn.f32 	%f286, %f285, %f362;
	st.shared.f32 	[%r244+8], %f286;
	ld.shared.f32 	%f287, [%r244+12];
	div.rn.f32 	%f288, %f287, %f362;
	st.shared.f32 	[%r244+12], %f288;
	add.s32 	%r328, %r328, 4;
$L__BB0_71:
	setp.eq.s32 	%p56, %r78, 0;
	@%p56 bra 	$L__BB0_76;
	setp.eq.s32 	%p57, %r78, 1;
	@%p57 bra 	$L__BB0_74;
	shl.b32 	%r245, %r328, 2;
	add.s32 	%r246, %r41, %r245;
	ld.shared.f32 	%f289, [%r246];
	div.rn.f32 	%f290, %f289, %f362;
	st.shared.f32 	[%r246], %f290;
	ld.shared.f32 	%f291, [%r246+4];
	div.rn.f32 	%f292, %f291, %f362;
	st.shared.f32 	[%r246+4], %f292;
	add.s32 	%r328, %r328, 2;
$L__BB0_74:
	and.b32  	%r247, %r120, 1;
	setp.eq.b32 	%p58, %r247, 1;
	not.pred 	%p59, %p58;
	@%p59 bra 	$L__BB0_76;
	shl.b32 	%r248, %r328, 2;
	add.s32 	%r249, %r41, %r248;
	ld.shared.f32 	%f293, [%r249];
	div.rn.f32 	%f294, %f293, %f362;
	st.shared.f32 	[%r249], %f294;
$L__BB0_76:
	setp.lt.s32 	%p60, %r1, 1;
	@%p60 bra 	$L__BB0_102;
	setp.lt.s32 	%p61, %r120, 1;
	@%p61 bra 	$L__BB0_91;
	add.s32 	%r83, %r120, -1;
	and.b32  	%r84, %r120, 7;
	add.s32 	%r85, %r84, -1;
	and.b32  	%r86, %r120, 3;
	and.b32  	%r87, %r120, 2147483640;
	and.b32  	%r88, %r120, 1;
	neg.s32 	%r89, %r87;
	shl.b32 	%r270, %r120, 2;
	add.s32 	%r271, %r270, 4;
	mad.lo.s32 	%r90, %r1, %r271, %r149;
	shl.b32 	%r91, %r1, 5;
	shl.b32 	%r273, %r120, 3;
	or.b32  	%r274, %r273, 4;
	mad.lo.s32 	%r275, %r1, %r274, %r149;
	add.s32 	%r92, %r275, 16;
	mov.b32 	%r331, 0;
$L__BB0_79:
	setp.lt.u32 	%p70, %r83, 7;
	mov.f32 	%f371, 0f00000000;
	mov.b32 	%r336, 0;
	@%p70 bra 	$L__BB0_82;
	shl.b32 	%r277, %r331, 2;
	add.s32 	%r333, %r90, %r277;
	mov.f32 	%f371, 0f00000000;
	mov.u32 	%r332, %r92;
	mov.u32 	%r334, %r89;
$L__BB0_81:
	.pragma "nounroll";
	ld.shared.f32 	%f298, [%r332+-16];
	ld.shared.f32 	%f299, [%r333];
	fma.rn.f32 	%f300, %f298, %f299, %f371;
	ld.shared.f32 	%f301, [%r332+-12];
	add.s32 	%r278, %r333, %r148;
	ld.shared.f32 	%f302, [%r278];
	fma.rn.f32 	%f303, %f301, %f302, %f300;
	ld.shared.f32 	%f304, [%r332+-8];
	add.s32 	%r279, %r278, %r148;
	ld.shared.f32 	%f305, [%r279];
	fma.rn.f32 	%f306, %f304, %f305, %f303;
	ld.shared.f32 	%f307, [%r332+-4];
	add.s32 	%r280, %r279, %r148;
	ld.shared.f32 	%f308, [%r280];
	fma.rn.f32 	%f309, %f307, %f308, %f306;
	ld.shared.f32 	%f310, [%r332];
	add.s32 	%r281, %r280, %r148;
	ld.shared.f32 	%f311, [%r281];
	fma.rn.f32 	%f312, %f310, %f311, %f309;
	ld.shared.f32 	%f313, [%r332+4];
	add.s32 	%r282, %r281, %r148;
	ld.shared.f32 	%f314, [%r282];
	fma.rn.f32 	%f315, %f313, %f314, %f312;
	ld.shared.f32 	%f316, [%r332+8];
	add.s32 	%r283, %r282, %r148;
	ld.shared.f32 	%f317, [%r283];
	fma.rn.f32 	%f318, %f316, %f317, %f315;
	ld.shared.f32 	%f319, [%r332+12];
	add.s32 	%r284, %r283, %r148;
	ld.shared.f32 	%f320, [%r284];
	fma.rn.f32 	%f371, %f319, %f320, %f318;
	add.s32 	%r334, %r334, 8;
	add.s32 	%r333, %r333, %r91;
	add.s32 	%r332, %r332, 32;
	setp.ne.s32 	%p71, %r334, 0;
	mov.u32 	%r336, %r87;
	@%p71 bra 	$L__BB0_81;
$L__BB0_82:
	setp.eq.s32 	%p72, %r84, 0;
	@%p72 bra 	$L__BB0_90;
	setp.lt.u32 	%p73, %r85, 3;
	@%p73 bra 	$L__BB0_85;
	shl.b32 	%r285, %r336, 2;
	add.s32 	%r286, %r41, %r285;
	ld.shared.f32 	%f322, [%r286];
	mad.lo.s32 	%r287, %r336, %r1, %r331;
	shl.b32 	%r288, %r287, 2;
	add.s32 	%r289, %r19, %r288;
	ld.shared.f32 	%f323, [%r289];
	fma.rn.f32 	%f324, %f322, %f323, %f371;
	ld.shared.f32 	%f325, [%r286+4];
	add.s32 	%r290, %r289, %r148;
	ld.shared.f32 	%f326, [%r290];
	fma.rn.f32 	%f327, %f325, %f326, %f324;
	ld.shared.f32 	%f328, [%r286+8];
	add.s32 	%r291, %r290, %r148;
	ld.shared.f32 	%f329, [%r291];
	fma.rn.f32 	%f330, %f328, %f329, %f327;
	ld.shared.f32 	%f331, [%r286+12];
	add.s32 	%r292, %r291, %r148;
	ld.shared.f32 	%f332, [%r292];
	fma.rn.f32 	%f371, %f331, %f332, %f330;
	add.s32 	%r336, %r336, 4;
$L__BB0_85:
	setp.eq.s32 	%p74, %r86, 0;
	@%p74 bra 	$L__BB0_90;
	setp.eq.s32 	%p75, %r86, 1;
	@%p75 bra 	$L__BB0_88;
	shl.b32 	%r293, %r336, 2;
	add.s32 	%r294, %r41, %r293;
	ld.shared.f32 	%f334, [%r294];
	mad.lo.s32 	%r295, %r336, %r1, %r331;
	shl.b32 	%r296, %r295, 2;
	add.s32 	%r297, %r19, %r296;
	ld.shared.f32 	%f335, [%r297];
	fma.rn.f32 	%f336, %f334, %f335, %f371;
	ld.shared.f32 	%f337, [%r294+4];
	add.s32 	%r298, %r297, %r148;
	ld.shared.f32 	%f338, [%r298];
	fma.rn.f32 	%f371, %f337, %f338, %f336;
	add.s32 	%r336, %r336, 2;
$L__BB0_88:
	setp.eq.s32 	%p76, %r88, 0;
	@%p76 bra 	$L__BB0_90;
	shl.b32 	%r299, %r336, 2;
	add.s32 	%r300, %r41, %r299;
	ld.shared.f32 	%f339, [%r300];
	mad.lo.s32 	%r301, %r336, %r1, %r331;
	shl.b32 	%r302, %r301, 2;
	add.s32 	%r303, %r19, %r302;
	ld.shared.f32 	%f340, [%r303];
	fma.rn.f32 	%f371, %f339, %f340, %f371;
$L__BB0_90:
	add.s32 	%r304, %r331, %r4;
	cvt.s64.s32 	%rd68, %r304;
	add.s64 	%rd69, %rd68, %rd2;
	shl.b64 	%rd70, %rd69, 2;
	add.s64 	%rd71, %rd1, %rd70;
	st.global.f32 	[%rd71], %f371;
	add.s32 	%r331, %r331, 1;
	setp.eq.s32 	%p77, %r331, %r1;
	@%p77 bra 	$L__BB0_102;
	bra.uni 	$L__BB0_79;
$L__BB0_91:
	add.s32 	%r251, %r1, -1;
	and.b32  	%r108, %r1, 7;
	setp.lt.u32 	%p62, %r251, 7;
	mov.b32 	%r340, 0;
	@%p62 bra 	$L__BB0_94;
	and.b32  	%r340, %r1, 2147483640;
	mov.b32 	%r339, 0;
$L__BB0_93:
	.pragma "nounroll";
	add.s32 	%r253, %r339, %r4;
	cvt.s64.s32 	%rd24, %r253;
	add.s64 	%rd25, %rd24, %rd2;
	shl.b64 	%rd26, %rd25, 2;
	add.s64 	%rd27, %rd1, %rd26;
	mov.b32 	%r254, 0;
	st.global.u32 	[%rd27], %r254;
	add.s32 	%r255, %r253, 1;
	cvt.s64.s32 	%rd28, %r255;
	add.s64 	%rd29, %rd28, %rd2;
	shl.b64 	%rd30, %rd29, 2;
	add.s64 	%rd31, %rd1, %rd30;
	st.global.u32 	[%rd31], %r254;
	add.s32 	%r256, %r253, 2;
	cvt.s64.s32 	%rd32, %r256;
	add.s64 	%rd33, %rd32, %rd2;
	shl.b64 	%rd34, %rd33, 2;
	add.s64 	%rd35, %rd1, %rd34;
	st.global.u32 	[%rd35], %r254;
	add.s32 	%r257, %r253, 3;
	cvt.s64.s32 	%rd36, %r257;
	add.s64 	%rd37, %rd36, %rd2;
	shl.b64 	%rd38, %rd37, 2;
	add.s64 	%rd39, %rd1, %rd38;
	st.global.u32 	[%rd39], %r254;
	add.s32 	%r258, %r253, 4;
	cvt.s64.s32 	%rd40, %r258;
	add.s64 	%rd41, %rd40, %rd2;
	shl.b64 	%rd42, %rd41, 2;
	add.s64 	%rd43, %rd1, %rd42;
	st.global.u32 	[%rd43], %r254;
	add.s32 	%r259, %r253, 5;
	cvt.s64.s32 	%rd44, %r259;
	add.s64 	%rd45, %rd44, %rd2;
	shl.b64 	%rd46, %rd45, 2;
	add.s64 	%rd47, %rd1, %rd46;
	st.global.u32 	[%rd47], %r254;
	add.s32 	%r260, %r253, 6;
	cvt.s64.s32 	%rd48, %r260;
	add.s64 	%rd49, %rd48, %rd2;
	shl.b64 	%rd50, %rd49, 2;
	add.s64 	%rd51, %rd1, %rd50;
	st.global.u32 	[%rd51], %r254;
	add.s32 	%r261, %r253, 7;
	cvt.s64.s32 	%rd52, %r261;
	add.s64 	%rd53, %rd52, %rd2;
	shl.b64 	%rd54, %rd53, 2;
	add.s64 	%rd55, %rd1, %rd54;
	st.global.u32 	[%rd55], %r254;
	add.s32 	%r339, %r339, 8;
	setp.ne.s32 	%p63, %r339, %r340;
	@%p63 bra 	$L__BB0_93;
$L__BB0_94:
	setp.eq.s32 	%p64, %r108, 0;
	@%p64 bra 	$L__BB0_102;
	and.b32  	%r115, %r1, 3;
	setp.lt.u32 	%p65, %r108, 4;
	@%p65 bra 	$L__BB0_97;
	add.s32 	%r262, %r340, %r4;
	cvt.s64.s32 	%rd56, %r262;
	add.s64 	%rd57, %rd56, %rd2;
	shl.b64 	%rd58, %rd57, 2;
	add.s64 	%rd59, %rd1, %rd58;
	mov.b32 	%r263, 0;
	st.global.u32 	[%rd59], %r263;
	st.global.u32 	[%rd59+4], %r263;
	st.global.u32 	[%rd59+8], %r263;
	st.global.u32 	[%rd59+12], %r263;
	add.s32 	%r340, %r340, 4;
$L__BB0_97:
	setp.eq.s32 	%p66, %r115, 0;
	@%p66 bra 	$L__BB0_102;
	setp.eq.s32 	%p67, %r115, 1;
	@%p67 bra 	$L__BB0_100;
	add.s32 	%r264, %r340, %r4;
	cvt.s64.s32 	%rd60, %r264;
	add.s64 	%rd61, %rd60, %rd2;
	shl.b64 	%rd62, %rd61, 2;
	add.s64 	%rd63, %rd1, %rd62;
	mov.b32 	%r265, 0;
	st.global.u32 	[%rd63], %r265;
	st.global.u32 	[%rd63+4], %r265;
	add.s32 	%r340, %r340, 2;
$L__BB0_100:
	and.b32  	%r266, %r1, 1;
	setp.eq.b32 	%p68, %r266, 1;
	not.pred 	%p69, %p68;
	@%p69 bra 	$L__BB0_102;
	add.s32 	%r267, %r340, %r4;
	cvt.s64.s32 	%rd64, %r267;
	add.s64 	%rd65, %rd64, %rd2;
	shl.b64 	%rd66, %rd65, 2;
	add.s64 	%rd67, %rd1, %rd66;
	mov.b32 	%r268, 0;
	st.global.u32 	[%rd67], %r268;
$L__BB0_102:
	ret;

}


// ===== COMPILED SASS (sm_100) =====

	.target	sm_100

	.elftype	@"ET_EXEC"


//--------------------- .note.nv.tkinfo           --------------------------
	.section	.note.nv.tkinfo,"",@"SHT_NOTE"
	.sectionflags	@"SHF_NOTE_NV_TKINFO"
	.tkinfo
        /*0018*/ 	.word	0x00000002
        /*0030*/ 	.string	""
        /*0030*/ 	.string	"ptxas"
        /*0030*/ 	.string	"Cuda compilation tools, release 13.0, V13.0.88"
        /*0030*/ 	.string	"Build cuda_13.0.r13.0/compiler.36424714_0"
        /*0030*/ 	.string	"-arch sm_100 -m 64 "



//--------------------- .note.nv.cuinfo           --------------------------
	.section	.note.nv.cuinfo,"",@"SHT_NOTE"
	.sectionflags	@"SHF_NOTE_NV_CUINFO"
        /*0018*/ 	.short	0x0002
        /*001a*/ 	.short	0x0064
        /*001c*/ 	.short	0x0082
	.zero		2


//--------------------- .nv.info                  --------------------------
	.section	.nv.info,"",@"SHT_CUDA_INFO"
	.align	4


	//----- nvinfo : EIATTR_REGCOUNT
	.align		4
        /*0000*/ 	.byte	0x04, 0x2f
        /*0002*/ 	.short	(.L_1 - .L_0)
	.align		4
.L_0:
        /*0004*/ 	.word	index@(_Z31multihead_self_attention_kernelPKfPfiiii)
        /*0008*/ 	.word	0x00000020


	//----- nvinfo : EIATTR_FRAME_SIZE
	.align		4
.L_1:
        /*000c*/ 	.byte	0x04, 0x11
        /*000e*/ 	.short	(.L_3 - .L_2)
	.align		4
.L_2:
        /*0010*/ 	.word	index@($__internal_1_$__cuda_sm3x_div_rn_noftz_f32_slowpath)
        /*0014*/ 	.word	0x00000000


	//----- nvinfo : EIATTR_FRAME_SIZE
	.align		4
.L_3:
        /*0018*/ 	.byte	0x04, 0x11
        /*001a*/ 	.short	(.L_5 - .L_4)
	.align		4
.L_4:
        /*001c*/ 	.word	index@($__internal_0_$__cuda_sm20_sqrt_rn_f32_slowpath)
        /*0020*/ 	.word	0x00000000


	//----- nvinfo : EIATTR_FRAME_SIZE
	.align		4
.L_5:
        /*0024*/ 	.byte	0x04, 0x11
        /*0026*/ 	.short	(.L_7 - .L_6)
	.align		4
.L_6:
        /*0028*/ 	.word	index@(_Z31multihead_self_attention_kernelPKfPfiiii)
        /*002c*/ 	.word	0x00000000


	//----- nvinfo : EIATTR_MIN_STACK_SIZE
	.align		4
.L_7:
        /*0030*/ 	.byte	0x04, 0x12
        /*0032*/ 	.short	(.L_9 - .L_8)
	.align		4
.L_8:
        /*0034*/ 	.word	index@(_Z31multihead_self_attention_kernelPKfPfiiii)
        /*0038*/ 	.word	0x00000000
.L_9:


//--------------------- .nv.compat                --------------------------
	.section	.nv.compat,"",@"SHT_CUDA_COMPAT_INFO"
	.align	4
        /*0000*/ 	.byte	0x02, 0x09, 0x00, 0x00, 0x02, 0x02, 0x01, 0x00, 0x02, 0x05, 0x05, 0x00, 0x03, 0x07, 0x01, 0x01
        /*0010*/ 	.byte	0x02, 0x03, 0x00, 0x00, 0x02, 0x06, 0x01, 0x00, 0x04, 0x0b, 0x08, 0x00, 0x01, 0x00, 0x00, 0x00
        /*0020*/ 	.byte	0x00, 0x00, 0x00, 0x00


//--------------------- .nv.info._Z31multihead_self_attention_kernelPKfPfiiii --------------------------
	.section	.nv.info._Z31multihead_self_attention_kernelPKfPfiiii,"",@"SHT_CUDA_INFO"
	.sectionflags	@""
	.align	4


	//----- nvinfo : EIATTR_CUDA_API_VERSION
	.align		4
        /*0000*/ 	.byte	0x04, 0x37
        /*0002*/ 	.short	(.L_11 - .L_10)
.L_10:
        /*0004*/ 	.word	0x00000082


	//----- nvinfo : EIATTR_KPARAM_INFO
	.align		4
.L_11:
        /*0008*/ 	.byte	0x04, 0x17
        /*000a*/ 	.short	(.L_13 - .L_12)
.L_12:
        /*000c*/ 	.word	0x00000000
        /*0010*/ 	.short	0x0005
        /*0012*/ 	.short	0x001c
        /*0014*/ 	.byte	0x00, 0xf0, 0x11, 0x00


	//----- nvinfo : EIATTR_KPARAM_INFO
	.align		4
.L_13:
        /*0018*/ 	.byte	0x04, 0x17
        /*001a*/ 	.short	(.L_15 - .L_14)
.L_14:
        /*001c*/ 	.word	0x00000000
        /*0020*/ 	.short	0x0004
        /*0022*/ 	.short	0x0018
        /*0024*/ 	.byte	0x00, 0xf0, 0x11, 0x00


	//----- nvinfo : EIATTR_KPARAM_INFO
	.align		4
.L_15:
        /*0028*/ 	.byte	0x04, 0x17
        /*002a*/ 	.short	(.L_17 - .L_16)
.L_16:
        /*002c*/ 	.word	0x00000000
        /*0030*/ 	.short	0x0003
        /*0032*/ 	.short	0x0014
        /*0034*/ 	.byte	0x00, 0xf0, 0x11, 0x00


	//----- nvinfo : EIATTR_KPARAM_INFO
	.align		4
.L_17:
        /*0038*/ 	.byte	0x04, 0x17
        /*003a*/ 	.short	(.L_19 - .L_18)
.L_18:
        /*003c*/ 	.word	0x00000000
        /*0040*/ 	.short	0x0002
        /*0042*/ 	.short	0x0010
        /*0044*/ 	.byte	0x00, 0xf0, 0x11, 0x00


	//----- nvinfo : EIATTR_KPARAM_INFO
	.align		4
.L_19:
        /*0048*/ 	.byte	0x04, 0x17
        /*004a*/ 	.short	(.L_21 - .L_20)
.L_20:
        /*004c*/ 	.word	0x00000000
        /*0050*/ 	.short	0x0001
        /*0052*/ 	.short	0x0008
        /*0054*/ 	.byte	0x00, 0xf5, 0x21, 0x00


	//----- nvinfo : EIATTR_KPARAM_INFO
	.align		4
.L_21:
        /*0058*/ 	.byte	0x04, 0x17
        /*005a*/ 	.short	(.L_23 - .L_22)
.L_22:
        /*005c*/ 	.word	0x00000000
        /*0060*/ 	.short	0x0000
        /*0062*/ 	.short	0x0000
        /*0064*/ 	.byte	0x00, 0xf5, 0x21, 0x00


	//----- nvinfo : EIATTR_SPARSE_MMA_MASK
	.align		4
.L_23:
        /*0068*/ 	.byte	0x03, 0x50
        /*006a*/ 	.short	0x0000


	//----- nvinfo : EIATTR_MAXREG_COUNT
	.align		4
        /*006c*/ 	.byte	0x03, 0x1b
        /*006e*/ 	.short	0x00ff


	//----- nvinfo : EIATTR_MERCURY_ISA_VERSION
	.align		4
        /*0070*/ 	.byte	0x03, 0x5f
        /*0072*/ 	.short	0x0101


	//----- nvinfo : EIATTR_VRC_CTA_INIT_COUNT
	.align		4
        /*0074*/ 	.byte	0x02, 0x4a
	.zero		1
	.zero		1


	//----- nvinfo : EIATTR_EXIT_INSTR_OFFSETS
	.align		4
        /*0078*/ 	.byte	0x04, 0x1c
        /*007a*/ 	.short	(.L_25 - .L_24)


	//   ....[0]....
.L_24:
        /*007c*/ 	.word	0x00003480


	//   ....[1]....
        /*0080*/ 	.word	0x00003bc0


	//   ....[2]....
        /*0084*/ 	.word	0x00003fa0


	//   ....[3]....
        /*0088*/ 	.word	0x000040a0


	//   ....[4]....
        /*008c*/ 	.word	0x00004180


	//   ....[5]....
        /*0090*/ 	.word	0x00004200


	//----- nvinfo : EIATTR_CRS_STACK_SIZE
	.align		4
.L_25:
        /*0094*/ 	.byte	0x04, 0x1e
        /*0096*/ 	.short	(.L_27 - .L_26)
.L_26:
        /*0098*/ 	.word	0x00000000


	//----- nvinfo : EIATTR_CBANK_PARAM_SIZE
	.align		4
.L_27:
        /*009c*/ 	.byte	0x03, 0x19
        /*009e*/ 	.short	0x0020


	//----- nvinfo : EIATTR_PARAM_CBANK
	.align		4
        /*00a0*/ 	.byte	0x04, 0x0a
        /*00a2*/ 	.short	(.L_29 - .L_28)
	.align		4
.L_28:
        /*00a4*/ 	.word	index@(.nv.constant0._Z31multihead_self_attention_kernelPKfPfiiii)
        /*00a8*/ 	.short	0x0380
        /*00aa*/ 	.short	0x0020


	//----- nvinfo : EIATTR_SW_WAR
	.align		4
.L_29:
        /*00ac*/ 	.byte	0x04, 0x36
        /*00ae*/ 	.short	(.L_31 - .L_30)
.L_30:
        /*00b0*/ 	.word	0x00000008
.L_31:


//--------------------- .nv.callgraph             --------------------------
	.section	.nv.callgraph,"",@"SHT_CUDA_CALLGRAPH"
	.align	4
	.sectionentsize	8
	.align		4
        /*0000*/ 	.word	0x00000000
	.align		4
        /*0004*/ 	.word	0xffffffff
	.align		4
        /*0008*/ 	.word	0x00000000
	.align		4
        /*000c*/ 	.word	0xfffffffe
	.align		4
        /*0010*/ 	.word	0x00000000
	.align		4
        /*0014*/ 	.word	0xfffffffd
	.align		4
        /*0018*/ 	.word	0x00000000
	.align		4
        /*001c*/ 	.word	0xfffffffc


//--------------------- .text._Z31multihead_self_attention_kernelPKfPfiiii --------------------------
	.section	.text._Z31multihead_self_attention_kernelPKfPfiiii,"ax",@progbits
	.align	128
        .global         _Z31multihead_self_attention_kernelPKfPfiiii
        .type           _Z31multihead_self_attention_kernelPKfPfiiii,@function
        .size           _Z31multihead_self_attention_kernelPKfPfiiii,(.L_x_74 - _Z31multihead_self_attention_kernelPKfPfiiii)
        .other          _Z31multihead_self_attention_kernelPKfPfiiii,@"STO_CUDA_ENTRY STV_DEFAULT"
_Z31multihead_self_attention_kernelPKfPfiiii:
.text._Z31multihead_self_attention_kernelPKfPfiiii:
[----:B------:R-:W-:Y:S08]  /*0000*/  LDC R1, c[0x0][0x37c] ;  /* 0x0000df00ff017b82 */ /* 0x000ff00000000800 */
[----:B------:R-:W0:Y:S01]  /*0010*/  LDC.64 R4, c[0x0][0x398] ;  /* 0x0000e600ff047b82 */ /* 0x000e220000000a00 */
[----:B------:R-:W1:Y:S07]  /*0020*/  LDCU.64 UR8, c[0x0][0x358] ;  /* 0x00006b00ff0877ac */ /* 0x000e6e0008000a00 */
[----:B------:R-:W2:Y:S08]  /*0030*/  S2UR UR4, SR_CTAID.X ;  /* 0x00000000000479c3 */ /* 0x000eb00000002500 */
[----:B------:R-:W2:Y:S01]  /*0040*/  LDC R17, c[0x0][0x394] ;  /* 0x0000e500ff117b82 */ /* 0x000ea20000000800 */
[----:B0-----:R-:W-:-:S07]  /*0050*/  IABS R6, R5 ;  /* 0x0000000500067213 */ /* 0x001fce0000000000 */
[----:B------:R-:W0:Y:S01]  /*0060*/  S2UR UR5, SR_CTAID.Y ;  /* 0x00000000000579c3 */ /* 0x000e220000002600 */
[----:B------:R-:W-:Y:S01]  /*0070*/  IABS R8, R4 ;  /* 0x0000000400087213 */ /* 0x000fe20000000000 */
[----:B------:R-:W3:Y:S06]  /*0080*/  I2F.RP R0, R6 ;  /* 0x0000000600007306 */ /* 0x000eec0000209400 */
[----:B------:R-:W4:Y:S02]  /*0090*/  LDC.64 R18, c[0x0][0x380] ;  /* 0x0000e000ff127b82 */ /* 0x000f240000000a00 */
[----:B---3--:R-:W3:Y:S02]  /*00a0*/  MUFU.RCP R0, R0 ;  /* 0x0000000000007308 */ /* 0x008ee40000001000 */
[----:B---3--:R-:W-:-:S06]  /*00b0*/  VIADD R2, R0, 0xffffffe ;  /* 0x0ffffffe00027836 */ /* 0x008fcc0000000000 */
[----:B------:R3:W5:Y:S02]  /*00c0*/  F2I.FTZ.U32.TRUNC.NTZ R3, R2 ;  /* 0x0000000200037305 */ /* 0x000764000021f000 */
[----:B---3--:R-:W-:Y:S02]  /*00d0*/  HFMA2 R2, -RZ, RZ, 0, 0 ;  /* 0x00000000ff027431 */ /* 0x008fe400000001ff */
[----:B-----5:R-:W-:-:S04]  /*00e0*/  IMAD.MOV R7, RZ, RZ, -R3 ;  /* 0x000000ffff077224 */ /* 0x020fc800078e0a03 */
[----:B------:R-:W-:-:S04]  /*00f0*/  IMAD R7, R7, R6, RZ ;  /* 0x0000000607077224 */ /* 0x000fc800078e02ff */
[----:B------:R-:W-:Y:S01]  /*0100*/  IMAD.HI.U32 R3, R3, R7, R2 ;  /* 0x0000000703037227 */ /* 0x000fe200078e0002 */
[----:B------:R-:W-:-:S03]  /*0110*/  LOP3.LUT R2, R4, R5, RZ, 0x3c, !PT ;  /* 0x0000000504027212 */ /* 0x000fc600078e3cff */
[----:B------:R-:W-:Y:S01]  /*0120*/  IMAD.MOV.U32 R7, RZ, RZ, R8 ;  /* 0x000000ffff077224 */ /* 0x000fe200078e0008 */
[----:B------:R-:W-:-:S03]  /*0130*/  ISETP.GE.AND P2, PT, R2, RZ, PT ;  /* 0x000000ff0200720c */ /* 0x000fc60003f46270 */
[----:B------:R-:W-:-:S04]  /*0140*/  IMAD.HI.U32 R0, R3, R7, RZ ;  /* 0x0000000703007227 */ /* 0x000fc800078e00ff */
[----:B------:R-:W-:-:S04]  /*0150*/  IMAD.MOV R3, RZ, RZ, -R0 ;  /* 0x000000ffff037224 */ /* 0x000fc800078e0a00 */
[----:B------:R-:W-:-:S05]  /*0160*/  IMAD R3, R6, R3, R7 ;  /* 0x0000000306037224 */ /* 0x000fca00078e0207 */
[----:B------:R-:W-:-:S13]  /*0170*/  ISETP.GT.U32.AND P1, PT, R6, R3, PT ;  /* 0x000000030600720c */ /* 0x000fda0003f24070 */
[-C--:B------:R-:W-:Y:S01]  /*0180*/  @!P1 IADD3 R3, PT, PT, R3, -R6.reuse, RZ ;  /* 0x8000000603039210 */ /* 0x080fe20007ffe0ff */
[----:B------:R-:W-:Y:S01]  /*0190*/  @!P1 VIADD R0, R0, 0x1 ;  /* 0x0000000100009836 */ /* 0x000fe20000000000 */
[----:B------:R-:W-:Y:S02]  /*01a0*/  ISETP.NE.AND P1, PT, R5, RZ, PT ;  /* 0x000000ff0500720c */ /* 0x000fe40003f25270 */
[----:B------:R-:W-:Y:S01]  /*01b0*/  ISETP.GE.U32.AND P0, PT, R3, R6, PT ;  /* 0x000000060300720c */ /* 0x000fe20003f06070 */
[----:B--2---:R-:W-:Y:S01]  /*01c0*/  IMAD R3, R17, UR4, RZ ;  /* 0x0000000411037c24 */ /* 0x004fe2000f8e02ff */
[----:B------:R-:W2:Y:S03]  /*01d0*/  S2R R6, SR_TID.X ;  /* 0x0000000000067919 */ /* 0x000ea60000002100 */
[----:B------:R-:W-:-:S04]  /*01e0*/  IMAD R2, R3, R4, RZ ;  /* 0x0000000403027224 */ /* 0x000fc800078e02ff */
[----:B----4-:R-:W-:Y:S01]  /*01f0*/  IMAD.WIDE R18, R2, 0x4, R18 ;  /* 0x0000000402127825 */ /* 0x010fe200078e0212 */
[----:B------:R-:W-:-:S03]  /*0200*/  SHF.R.S32.HI R16, RZ, 0x1f, R2 ;  /* 0x0000001fff107819 */ /* 0x000fc60000011402 */
[----:B------:R-:W-:-:S05]  /*0210*/  @P0 VIADD R0, R0, 0x1 ;  /* 0x0000000100000836 */ /* 0x000fca0000000000 */
[----:B------:R-:W-:Y:S02]  /*0220*/  @!P2 IADD3 R0, PT, PT, -R0, RZ, RZ ;  /* 0x000000ff0000a210 */ /* 0x000fe40007ffe1ff */
[----:B------:R-:W-:-:S04]  /*0230*/  @!P1 LOP3.LUT R0, RZ, R5, RZ, 0x33, !PT ;  /* 0x00000005ff009212 */ /* 0x000fc800078e33ff */
[C---:B------:R-:W-:Y:S01]  /*0240*/  ISETP.GE.AND P0, PT, R0.reuse, 0x1, PT ;  /* 0x000000010000780c */ /* 0x040fe20003f06270 */
[C---:B0-----:R-:W-:Y:S02]  /*0250*/  IMAD R25, R0.reuse, UR5, RZ ;  /* 0x0000000500197c24 */ /* 0x041fe4000f8e02ff */
[----:B------:R-:W-:Y:S02]  /*0260*/  IMAD R24, R0, R17, RZ ;  /* 0x0000001100187224 */ /* 0x000fe400078e02ff */
[----:B--2---:R-:W-:-:S08]  /*0270*/  IMAD R3, R6, R4, R25 ;  /* 0x0000000406037224 */ /* 0x004fd000078e0219 */
[----:B-1----:R-:W-:Y:S05]  /*0280*/  @!P0 BRA `(.L_x_0) ;  /* 0x00000004008c8947 */ /* 0x002fea0003800000 */
[C---:B------:R-:W-:Y:S01]  /*0290*/  VIADD R4, R0.reuse, 0xffffffff ;  /* 0xffffffff00047836 */ /* 0x040fe20000000000 */
[----:B------:R-:W-:Y:S01]  /*02a0*/  LOP3.LUT R29, R0, 0xf, RZ, 0xc0, !PT ;  /* 0x0000000f001d7812 */ /* 0x000fe200078ec0ff */
[----:B------:R-:W-:-:S03]  /*02b0*/  IMAD.MOV.U32 R28, RZ, RZ, RZ ;  /* 0x000000ffff1c7224 */ /* 0x000fc600078e00ff */
[----:B------:R-:W-:Y:S02]  /*02c0*/  ISETP.GE.U32.AND P0, PT, R4, 0xf, PT ;  /* 0x0000000f0400780c */ /* 0x000fe40003f06070 */
[----:B------:R-:W-:-:S11]  /*02d0*/  ISETP.NE.AND P1, PT, R29, RZ, PT ;  /* 0x000000ff1d00720c */ /* 0x000fd60003f25270 */
[----:B------:R-:W-:Y:S05]  /*02e0*/  @!P0 BRA `(.L_x_1) ;  /* 0x00000000007c8947 */ /* 0x000fea0003800000 */
[----:B------:R-:W0:Y:S01]  /*02f0*/  S2UR UR5, SR_CgaCtaId ;  /* 0x00000000000579c3 */ /* 0x000e220000008800 */
[----:B------:R-:W-:Y:S01]  /*0300*/  UMOV UR4, 0x400 ;  /* 0x0000040000047882 */ /* 0x000fe20000000000 */
[----:B------:R-:W-:Y:S01]  /*0310*/  LOP3.LUT R28, R0, 0x7ffffff0, RZ, 0xc0, !PT ;  /* 0x7ffffff0001c7812 */ /* 0x000fe200078ec0ff */
[----:B0-----:R-:W-:-:S03]  /*0320*/  ULEA UR5, UR5, UR4, 0x18 ;  /* 0x0000000405057291 */ /* 0x001fc6000f8ec0ff */
[----:B------:R-:W-:-:S09]  /*0330*/  UMOV UR4, URZ ;  /* 0x000000ff00047c82 */ /* 0x000fd20008000000 */
.L_x_2:
[----:B------:R-:W-:-:S05]  /*0340*/  IADD3 R27, PT, PT, R3, UR4, RZ ;  /* 0x00000004031b7c10 */ /* 0x000fca000fffe0ff */
[----:B------:R-:W-:-:S05]  /*0350*/  IMAD.WIDE R26, R27, 0x4, R18 ;  /* 0x000000041b1a7825 */ /* 0x000fca00078e0212 */
[----:B0-----:R-:W2:Y:S04]  /*0360*/  LDG.E.CONSTANT R20, desc[UR8][R26.64] ;  /* 0x000000081a147981 */ /* 0x001ea8000c1e9900 */
[----:B------:R-:W2:Y:S04]  /*0370*/  LDG.E.CONSTANT R21, desc[UR8][R26.64+0x4] ;  /* 0x000004081a157981 */ /* 0x000ea8000c1e9900 */
[----:B------:R-:W2:Y:S04]  /*0380*/  LDG.E.CONSTANT R22, desc[UR8][R26.64+0x8] ;  /* 0x000008081a167981 */ /* 0x000ea8000c1e9900 */
[----:B------:R-:W2:Y:S01]  /*0390*/  LDG.E.CONSTANT R23, desc[UR8][R26.64+0xc] ;  /* 0x00000c081a177981 */ /* 0x000ea2000c1e9900 */
[----:B------:R-:W-:-:S03]  /*03a0*/  ULEA UR6, UR4, UR5, 0x2 ;  /* 0x0000000504067291 */ /* 0x000fc6000f8e10ff */
[----:B------:R-:W3:Y:S04]  /*03b0*/  LDG.E.CONSTANT R4, desc[UR8][R26.64+0x10] ;  /* 0x000010081a047981 */ /* 0x000ee8000c1e9900 */
[----:B------:R-:W3:Y:S04]  /*03c0*/  LDG.E.CONSTANT R5, desc[UR8][R26.64+0x14] ;  /* 0x000014081a057981 */ /* 0x000ee8000c1e9900 */
[----:B------:R-:W3:Y:S04]  /*03d0*/  LDG.E.CONSTANT R6, desc[UR8][R26.64+0x18] ;  /* 0x000018081a067981 */ /* 0x000ee8000c1e9900 */
[----:B------:R-:W3:Y:S04]  /*03e0*/  LDG.E.CONSTANT R7, desc[UR8][R26.64+0x1c] ;  /* 0x00001c081a077981 */ /* 0x000ee8000c1e9900 */
[----:B------:R-:W4:Y:S04]  /*03f0*/  LDG.E.CONSTANT R8, desc[UR8][R26.64+0x20] ;  /* 0x000020081a087981 */ /* 0x000f28000c1e9900 */
[----:B------:R-:W4:Y:S04]  /*0400*/  LDG.E.CONSTANT R9, desc[UR8][R26.64+0x24] ;  /* 0x000024081a097981 */ /* 0x000f28000c1e9900 */
[----:B------:R-:W4:Y:S04]  /*0410*/  LDG.E.CONSTANT R10, desc[UR8][R26.64+0x28] ;  /* 0x000028081a0a7981 */ /* 0x000f28000c1e9900 */
[----:B------:R-:W4:Y:S04]  /*0420*/  LDG.E.CONSTANT R11, desc[UR8][R26.64+0x2c] ;  /* 0x00002c081a0b7981 */ /* 0x000f28000c1e9900 */
[----:B------:R-:W5:Y:S04]  /*0430*/  LDG.E.CONSTANT R12, desc[UR8][R26.64+0x30] ;  /* 0x000030081a0c7981 */ /* 0x000f68000c1e9900 */
[----:B------:R-:W5:Y:S04]  /*0440*/  LDG.E.CONSTANT R13, desc[UR8][R26.64+0x34] ;  /* 0x000034081a0d7981 */ /* 0x000f68000c1e9900 */
[----:B------:R-:W5:Y:S04]  /*0450*/  LDG.E.CONSTANT R14, desc[UR8][R26.64+0x38] ;  /* 0x000038081a0e7981 */ /* 0x000f68000c1e9900 */
[----:B------:R-:W5:Y:S01]  /*0460*/  LDG.E.CONSTANT R15, desc[UR8][R26.64+0x3c] ;  /* 0x00003c081a0f7981 */ /* 0x000f62000c1e9900 */
[----:B------:R-:W-:-:S06]  /*0470*/  UIADD3 UR4, UPT, UPT, UR4, 0x10, URZ ;  /* 0x0000001004047890 */ /* 0x000fcc000fffe0ff */
[----:B------:R-:W-:Y:S01]  /*0480*/  ISETP.NE.AND P0, PT, R28, UR4, PT ;  /* 0x000000041c007c0c */ /* 0x000fe2000bf05270 */
[----:B--2---:R0:W-:Y:S04]  /*0490*/  STS.128 [UR6], R20 ;  /* 0x00000014ff007988 */ /* 0x0041e80008000c06 */
[----:B---3--:R0:W-:Y:S04]  /*04a0*/  STS.128 [UR6+0x10], R4 ;  /* 0x00001004ff007988 */ /* 0x0081e80008000c06 */
[----:B----4-:R0:W-:Y:S04]  /*04b0*/  STS.128 [UR6+0x20], R8 ;  /* 0x00002008ff007988 */ /* 0x0101e80008000c06 */
[----:B-----5:R0:W-:Y:S01]  /*04c0*/  STS.128 [UR6+0x30], R12 ;  /* 0x0000300cff007988 */ /* 0x0201e20008000c06 */
[----:B------:R-:W-:Y:S05]  /*04d0*/  @P0 BRA `(.L_x_2) ;  /* 0xfffffffc00980947 */ /* 0x000fea000383ffff */
.L_x_1:
[----:B------:R-:W-:Y:S05]  /*04e0*/  @!P1 BRA `(.L_x_0) ;  /* 0x0000000000f49947 */ /* 0x000fea0003800000 */
[----:B------:R-:W-:Y:S02]  /*04f0*/  ISETP.GE.U32.AND P0, PT, R29, 0x8, PT ;  /* 0x000000081d00780c */ /* 0x000fe40003f06070 */
[----:B0-----:R-:W-:-:S04]  /*0500*/  LOP3.LUT R11, R0, 0x7, RZ, 0xc0, !PT ;  /* 0x00000007000b7812 */ /* 0x001fc800078ec0ff */
[----:B------:R-:W-:-:S07]  /*0510*/  ISETP.NE.AND P1, PT, R11, RZ, PT ;  /* 0x000000ff0b00720c */ /* 0x000fce0003f25270 */
[----:B------:R-:W-:Y:S06]  /*0520*/  @!P0 BRA `(.L_x_3) ;  /* 0x00000000005c8947 */ /* 0x000fec0003800000 */
[----:B------:R-:W-:-:S04]  /*0530*/  IMAD.IADD R5, R3, 0x1, R28 ;  /* 0x0000000103057824 */ /* 0x000fc800078e021c */
[----:B------:R-:W-:-:S05]  /*0540*/  IMAD.WIDE R4, R5, 0x4, R18 ;  /* 0x0000000405047825 */ /* 0x000fca00078e0212 */
[----:B------:R-:W2:Y:S04]  /*0550*/  LDG.E.CONSTANT R6, desc[UR8][R4.64] ;  /* 0x0000000804067981 */ /* 0x000ea8000c1e9900 */
[----:B------:R-:W3:Y:S04]  /*0560*/  LDG.E.CONSTANT R8, desc[UR8][R4.64+0x4] ;  /* 0x0000040804087981 */ /* 0x000ee8000c1e9900 */
[----:B------:R-:W4:Y:S04]  /*0570*/  LDG.E.CONSTANT R10, desc[UR8][R4.64+0x8] ;  /* 0x00000808040a7981 */ /* 0x000f28000c1e9900 */
[----:B------:R-:W5:Y:S04]  /*0580*/  LDG.E.CONSTANT R12, desc[UR8][R4.64+0xc] ;  /* 0x00000c08040c7981 */ /* 0x000f68000c1e9900 */
[----:B------:R-:W5:Y:S04]  /*0590*/  LDG.E.CONSTANT R14, desc[UR8][R4.64+0x10] ;  /* 0x00001008040e7981 */ /* 0x000f68000c1e9900 */
[----:B------:R-:W5:Y:S04]  /*05a0*/  LDG.E.CONSTANT R20, desc[UR8][R4.64+0x14] ;  /* 0x0000140804147981 */ /* 0x000f68000c1e9900 */
[----:B------:R-:W5:Y:S04]  /*05b0*/  LDG.E.CONSTANT R22, desc[UR8][R4.64+0x18] ;  /* 0x0000180804167981 */ /* 0x000f68000c1e9900 */
[----:B------:R-:W5:Y:S01]  /*05c0*/  LDG.E.CONSTANT R26, desc[UR8][R4.64+0x1c] ;  /* 0x00001c08041a7981 */ /* 0x000f62000c1e9900 */
[----:B------:R-:W-:Y:S01]  /*05d0*/  MOV R7, 0x400 ;  /* 0x0000040000077802 */ /* 0x000fe20000000f00 */
[----:B------:R-:W0:Y:S03]  /*05e0*/  S2R R9, SR_CgaCtaId ;  /* 0x0000000000097919 */ /* 0x000e260000008800 */
[----:B0-----:R-:W-:-:S05]  /*05f0*/  LEA R7, R9, R7, 0x18 ;  /* 0x0000000709077211 */ /* 0x001fca00078ec0ff */
[C---:B------:R-:W-:Y:S01]  /*0600*/  IMAD R7, R28.reuse, 0x4, R7 ;  /* 0x000000041c077824 */ /* 0x040fe200078e0207 */
[----:B------:R-:W-:-:S04]  /*0610*/  IADD3 R28, PT, PT, R28, 0x8, RZ ;  /* 0x000000081c1c7810 */ /* 0x000fc80007ffe0ff */
[----:B--2---:R0:W-:Y:S04]  /*0620*/  STS [R7], R6 ;  /* 0x0000000607007388 */ /* 0x0041e80000000800 */
[----:B---3--:R0:W-:Y:S04]  /*0630*/  STS [R7+0x4], R8 ;  /* 0x0000040807007388 */ /* 0x0081e80000000800 */
[----:B----4-:R0:W-:Y:S04]  /*0640*/  STS [R7+0x8], R10 ;  /* 0x0000080a07007388 */ /* 0x0101e80000000800 */
[----:B-----5:R0:W-:Y:S04]  /*0650*/  STS [R7+0xc], R12 ;  /* 0x00000c0c07007388 */ /* 0x0201e80000000800 */
[----:B------:R0:W-:Y:S04]  /*0660*/  STS [R7+0x10], R14 ;  /* 0x0000100e07007388 */ /* 0x0001e80000000800 */
[----:B------:R0:W-:Y:S04]  /*0670*/  STS [R7+0x14], R20 ;  /* 0x0000141407007388 */ /* 0x0001e80000000800 */
[----:B------:R0:W-:Y:S04]  /*0680*/  STS [R7+0x18], R22 ;  /* 0x0000181607007388 */ /* 0x0001e80000000800 */
[----:B------:R0:W-:Y:S02]  /*0690*/  STS [R7+0x1c], R26 ;  /* 0x00001c1a07007388 */ /* 0x0001e40000000800 */
.L_x_3:
[----:B------:R-:W-:Y:S05]  /*06a0*/  @!P1 BRA `(.L_x_0) ;  /* 0x0000000000849947 */ /* 0x000fea0003800000 */
[----:B------:R-:W-:Y:S02]  /*06b0*/  ISETP.GE.U32.AND P0, PT, R11, 0x4, PT ;  /* 0x000000040b00780c */ /* 0x000fe40003f06070 */
[----:B------:R-:W-:-:S04]  /*06c0*/  LOP3.LUT R9, R0, 0x3, RZ, 0xc0, !PT ;  /* 0x0000000300097812 */ /* 0x000fc800078ec0ff */
[----:B------:R-:W-:-:S07]  /*06d0*/  ISETP.NE.AND P1, PT, R9, RZ, PT ;  /* 0x000000ff0900720c */ /* 0x000fce0003f25270 */
[----:B------:R-:W-:Y:S06]  /*06e0*/  @!P0 BRA `(.L_x_4) ;  /* 0x00000000003c8947 */ /* 0x000fec0003800000 */
[----:B------:R-:W-:-:S04]  /*06f0*/  IMAD.IADD R5, R3, 0x1, R28 ;  /* 0x0000000103057824 */ /* 0x000fc800078e021c */
[----:B------:R-:W-:-:S05]  /*0700*/  IMAD.WIDE R4, R5, 0x4, R18 ;  /* 0x0000000405047825 */ /* 0x000fca00078e0212 */
[----:B0-----:R-:W2:Y:S04]  /*0710*/  LDG.E.CONSTANT R6, desc[UR8][R4.64] ;  /* 0x0000000804067981 */ /* 0x001ea8000c1e9900 */
[----:B------:R-:W3:Y:S04]  /*0720*/  LDG.E.CONSTANT R10, desc[UR8][R4.64+0x4] ;  /* 0x00000408040a7981 */ /* 0x000ee8000c1e9900 */
[----:B------:R-:W4:Y:S04]  /*0730*/  LDG.E.CONSTANT R12, desc[UR8][R4.64+0x8] ;  /* 0x00000808040c7981 */ /* 0x000f28000c1e9900 */
        /* <DEDUP_REMOVED lines=9> */
[----:B-----5:R1:W-:Y:S02]  /*07d0*/  STS [R7+0xc], R14 ;  /* 0x00000c0e07007388 */ /* 0x0203e40000000800 */
.L_x_4:
[----:B------:R-:W-:Y:S05]  /*07e0*/  @!P1 BRA `(.L_x_0) ;  /* 0x0000000000349947 */ /* 0x000fea0003800000 */
[----:B------:R-:W2:Y:S01]  /*07f0*/  S2R R5, SR_CgaCtaId ;  /* 0x0000000000057919 */ /* 0x000ea20000008800 */
[----:B------:R-:W-:Y:S01]  /*0800*/  MOV R4, 0x400 ;  /* 0x0000040000047802 */ /* 0x000fe20000000f00 */
[----:B------:R-:W-:-:S03]  /*0810*/  UMOV UR4, URZ ;  /* 0x000000ff00047c82 */ /* 0x000fc60008000000 */
[----:B--2---:R-:W-:-:S07]  /*0820*/  LEA R11, R5, R4, 0x18 ;  /* 0x00000004050b7211 */ /* 0x004fce00078ec0ff */
.L_x_5:
[----:B------:R-:W-:-:S04]  /*0830*/  IMAD.IADD R5, R3, 0x1, R28 ;  /* 0x0000000103057824 */ /* 0x000fc800078e021c */
[----:B--2---:R-:W-:-:S06]  /*0840*/  IMAD.WIDE R4, R5, 0x4, R18 ;  /* 0x0000000405047825 */ /* 0x004fcc00078e0212 */
[----:B------:R-:W2:Y:S01]  /*0850*/  LDG.E.CONSTANT R4, desc[UR8][R4.64] ;  /* 0x0000000804047981 */ /* 0x000ea2000c1e9900 */
[C---:B01----:R-:W-:Y:S01]  /*0860*/  IMAD R7, R28.reuse, 0x4, R11 ;  /* 0x000000041c077824 */ /* 0x043fe200078e020b */
[----:B------:R-:W-:Y:S01]  /*0870*/  UIADD3 UR4, UPT, UPT, UR4, 0x1, URZ ;  /* 0x0000000104047890 */ /* 0x000fe2000fffe0ff */
[----:B------:R-:W-:-:S05]  /*0880*/  IADD3 R28, PT, PT, R28, 0x1, RZ ;  /* 0x000000011c1c7810 */ /* 0x000fca0007ffe0ff */
[----:B------:R-:W-:Y:S01]  /*0890*/  ISETP.NE.AND P0, PT, R9, UR4, PT ;  /* 0x0000000409007c0c */ /* 0x000fe2000bf05270 */
[----:B--2---:R2:W-:-:S12]  /*08a0*/  STS [R7], R4 ;  /* 0x0000000407007388 */ /* 0x0045d80000000800 */
[----:B------:R-:W-:Y:S05]  /*08b0*/  @P0 BRA `(.L_x_5) ;  /* 0xfffffffc00dc0947 */ /* 0x000fea000383ffff */
.L_x_0:
[----:B0-2---:R-:W0:Y:S01]  /*08c0*/  S2R R4, SR_CgaCtaId ;  /* 0x0000000000047919 */ /* 0x005e220000008800 */
[----:B------:R-:W-:Y:S02]  /*08d0*/  VIMNMX R5, PT, PT, R0, R17, PT ;  /* 0x0000001100057248 */ /* 0x000fe40003fe0100 */
[----:B-1----:R-:W-:Y:S02]  /*08e0*/  MOV R7, 0x400 ;  /* 0x0000040000077802 */ /* 0x002fe40000000f00 */
[----:B------:R-:W-:Y:S02]  /*08f0*/  ISETP.GE.AND P0, PT, R5, 0x1, PT ;  /* 0x000000010500780c */ /* 0x000fe40003f06270 */
[----:B0-----:R-:W-:-:S05]  /*0900*/  LEA R7, R4, R7, 0x18 ;  /* 0x0000000704077211 */ /* 0x001fca00078ec0ff */
[----:B------:R-:W-:-:S04]  /*0910*/  IMAD R6, R0, 0x4, R7 ;  /* 0x0000000400067824 */ /* 0x000fc800078e0207 */
[----:B------:R-:W-:Y:S02]  /*0920*/  IMAD R5, R24, 0x4, R6 ;  /* 0x0000000418057824 */ /* 0x000fe400078e0206 */
[----:B------:R-:W-:Y:S05]  /*0930*/  @!P0 BRA `(.L_x_6) ;  /* 0x00000008005c8947 */ /* 0x000fea0003800000 */
[C---:B------:R-:W-:Y:S01]  /*0940*/  LOP3.LUT R20, R0.reuse, 0x7, RZ, 0xc0, !PT ;  /* 0x0000000700147812 */ /* 0x040fe200078ec0ff */
[----:B------:R-:W-:Y:S01]  /*0950*/  IMAD.MOV.U32 R10, RZ, RZ, RZ ;  /* 0x000000ffff0a7224 */ /* 0x000fe200078e00ff */
[C---:B------:R-:W-:Y:S02]  /*0960*/  LOP3.LUT R15, R0.reuse, 0xf, RZ, 0xc0, !PT ;  /* 0x0000000f000f7812 */ /* 0x040fe400078ec0ff */
[----:B------:R-:W-:Y:S01]  /*0970*/  LOP3.LUT R21, R0, 0x3, RZ, 0xc0, !PT ;  /* 0x0000000300157812 */ /* 0x000fe200078ec0ff */
[----:B------:R-:W-:Y:S01]  /*0980*/  VIADD R8, R20, 0xffffffff ;  /* 0xffffffff14087836 */ /* 0x000fe20000000000 */
[----:B------:R-:W-:-:S04]  /*0990*/  IADD3 R4, PT, PT, R15, -0x1, RZ ;  /* 0xffffffff0f047810 */ /* 0x000fc80007ffe0ff */
[----:B------:R-:W-:Y:S02]  /*09a0*/  ISETP.GE.U32.AND P1, PT, R4, 0x7, PT ;  /* 0x000000070400780c */ /* 0x000fe40003f26070 */
[----:B------:R-:W-:Y:S02]  /*09b0*/  ISETP.GE.U32.AND P0, PT, R8, 0x3, PT ;  /* 0x000000030800780c */ /* 0x000fe40003f06070 */
[----:B------:R-:W-:-:S11]  /*09c0*/  LOP3.LUT R4, R0, 0x7ffffff0, RZ, 0xc0, !PT ;  /* 0x7ffffff000047812 */ /* 0x000fd600078ec0ff */
.L_x_12:
[----:B------:R-:W0:Y:S01]  /*09d0*/  LDC R12, c[0x0][0x398] ;  /* 0x0000e600ff0c7b82 */ /* 0x000e220000000800 */
[C---:B------:R-:W-:Y:S01]  /*09e0*/  ISETP.GE.U32.AND P2, PT, R0.reuse, 0x10, PT ;  /* 0x000000100000780c */ /* 0x040fe20003f46070 */
[----:B------:R-:W-:Y:S02]  /*09f0*/  HFMA2 R13, -RZ, RZ, 0, 0 ;  /* 0x00000000ff0d7431 */ /* 0x000fe400000001ff */
[----:B------:R-:W-:Y:S02]  /*0a00*/  IMAD R11, R0, R10, RZ ;  /* 0x0000000a000b7224 */ /* 0x000fe400078e02ff */
[----:B0-----:R-:W-:-:S08]  /*0a10*/  IMAD R12, R10, R12, R25 ;  /* 0x0000000c0a0c7224 */ /* 0x001fd000078e0219 */
[----:B------:R-:W-:Y:S05]  /*0a20*/  @!P2 BRA `(.L_x_7) ;  /* 0x0000000000e8a947 */ /* 0x000fea0003800000 */
[----:B------:R-:W-:-:S07]  /*0a30*/  IMAD.MOV.U32 R13, RZ, RZ, RZ ;  /* 0x000000ffff0d7224 */ /* 0x000fce00078e00ff */
.L_x_8:
[----:B------:R-:W-:-:S04]  /*0a40*/  IMAD.IADD R9, R12, 0x1, R13 ;  /* 0x000000010c097824 */ /* 0x000fc800078e020d */
[----:B------:R-:W-:-:S05]  /*0a50*/  IMAD.WIDE R8, R9, 0x4, R18 ;  /* 0x0000000409087825 */ /* 0x000fca00078e0212 */
[----:B0-----:R-:W2:Y:S01]  /*0a60*/  LDG.E.CONSTANT R22, desc[UR8][R8.64] ;  /* 0x0000000808167981 */ /* 0x001ea2000c1e9900 */
[----:B------:R-:W-:-:S03]  /*0a70*/  IADD3 R17, PT, PT, R11, R13, RZ ;  /* 0x0000000d0b117210 */ /* 0x000fc60007ffe0ff */
[----:B------:R-:W3:Y:S02]  /*0a80*/  LDG.E.CONSTANT R23, desc[UR8][R8.64+0x4] ;  /* 0x0000040808177981 */ /* 0x000ee4000c1e9900 */
[C---:B------:R-:W-:Y:S02]  /*0a90*/  IMAD R14, R17.reuse, 0x4, R6 ;  /* 0x00000004110e7824 */ /* 0x040fe400078e0206 */
[----:B------:R-:W4:Y:S01]  /*0aa0*/  LDG.E.CONSTANT R26, desc[UR8][R8.64+0x8] ;  /* 0x00000808081a7981 */ /* 0x000f22000c1e9900 */
[----:B------:R-:W-:-:S03]  /*0ab0*/  IMAD R17, R17, 0x4, R5 ;  /* 0x0000000411117824 */ /* 0x000fc600078e0205 */
[----:B------:R-:W5:Y:S04]  /*0ac0*/  LDG.E.CONSTANT R27, desc[UR8][R8.64+0xc] ;  /* 0x00000c08081b7981 */ /* 0x000f68000c1e9900 */
[----:B------:R-:W5:Y:S04]  /*0ad0*/  LDG.E.CONSTANT R28, desc[UR8][R8.64+0x10] ;  /* 0x00001008081c7981 */ /* 0x000f68000c1e9900 */
[----:B------:R-:W5:Y:S04]  /*0ae0*/  LDG.E.CONSTANT R29, desc[UR8][R8.64+0x14] ;  /* 0x00001408081d7981 */ /* 0x000f68000c1e9900 */
[----:B--2---:R-:W-:Y:S04]  /*0af0*/  STS [R14], R22 ;  /* 0x000000160e007388 */ /* 0x004fe80000000800 */
[----:B------:R0:W-:Y:S04]  /*0b00*/  STS [R17], R22 ;  /* 0x0000001611007388 */ /* 0x0001e80000000800 */
[----:B---3--:R-:W-:Y:S04]  /*0b10*/  STS [R14+0x4], R23 ;  /* 0x000004170e007388 */ /* 0x008fe80000000800 */
[----:B------:R1:W-:Y:S04]  /*0b20*/  STS [R17+0x4], R23 ;  /* 0x0000041711007388 */ /* 0x0003e80000000800 */
[----:B0-----:R-:W2:Y:S04]  /*0b30*/  LDG.E.CONSTANT R22, desc[UR8][R8.64+0x18] ;  /* 0x0000180808167981 */ /* 0x001ea8000c1e9900 */
[----:B----4-:R-:W-:Y:S04]  /*0b40*/  STS [R14+0x8], R26 ;  /* 0x0000081a0e007388 */ /* 0x010fe80000000800 */
[----:B------:R0:W-:Y:S04]  /*0b50*/  STS [R17+0x8], R26 ;  /* 0x0000081a11007388 */ /* 0x0001e80000000800 */
[----:B-----5:R-:W-:Y:S04]  /*0b60*/  STS [R14+0xc], R27 ;  /* 0x00000c1b0e007388 */ /* 0x020fe80000000800 */
[----:B------:R3:W-:Y:S04]  /*0b70*/  STS [R17+0xc], R27 ;  /* 0x00000c1b11007388 */ /* 0x0007e80000000800 */
[----:B-1----:R-:W4:Y:S04]  /*0b80*/  LDG.E.CONSTANT R23, desc[UR8][R8.64+0x1c] ;  /* 0x00001c0808177981 */ /* 0x002f28000c1e9900 */
[----:B------:R-:W-:Y:S04]  /*0b90*/  STS [R14+0x10], R28 ;  /* 0x0000101c0e007388 */ /* 0x000fe80000000800 */
[----:B------:R1:W-:Y:S04]  /*0ba0*/  STS [R17+0x10], R28 ;  /* 0x0000101c11007388 */ /* 0x0003e80000000800 */
[----:B------:R-:W-:Y:S04]  /*0bb0*/  STS [R14+0x14], R29 ;  /* 0x0000141d0e007388 */ /* 0x000fe80000000800 */
[----:B0-----:R-:W5:Y:S04]  /*0bc0*/  LDG.E.CONSTANT R26, desc[UR8][R8.64+0x20] ;  /* 0x00002008081a7981 */ /* 0x001f68000c1e9900 */
[----:B------:R0:W-:Y:S04]  /*0bd0*/  STS [R17+0x14], R29 ;  /* 0x0000141d11007388 */ /* 0x0001e80000000800 */
[----:B---3--:R-:W3:Y:S04]  /*0be0*/  LDG.E.CONSTANT R27, desc[UR8][R8.64+0x24] ;  /* 0x00002408081b7981 */ /* 0x008ee8000c1e9900 */
[----:B-1----:R-:W3:Y:S04]  /*0bf0*/  LDG.E.CONSTANT R28, desc[UR8][R8.64+0x2c] ;  /* 0x00002c08081c7981 */ /* 0x002ee8000c1e9900 */
[----:B0-----:R-:W3:Y:S04]  /*0c00*/  LDG.E.CONSTANT R29, desc[UR8][R8.64+0x34] ;  /* 0x00003408081d7981 */ /* 0x001ee8000c1e9900 */
[----:B--2---:R-:W-:Y:S04]  /*0c10*/  STS [R14+0x18], R22 ;  /* 0x000018160e007388 */ /* 0x004fe80000000800 */
[----:B------:R0:W-:Y:S04]  /*0c20*/  STS [R17+0x18], R22 ;  /* 0x0000181611007388 */ /* 0x0001e80000000800 */
[----:B0-----:R-:W2:Y:S04]  /*0c30*/  LDG.E.CONSTANT R22, desc[UR8][R8.64+0x28] ;  /* 0x0000280808167981 */ /* 0x001ea8000c1e9900 */
[----:B----4-:R-:W-:Y:S04]  /*0c40*/  STS [R14+0x1c], R23 ;  /* 0x00001c170e007388 */ /* 0x010fe80000000800 */
[----:B------:R0:W-:Y:S04]  /*0c50*/  STS [R17+0x1c], R23 ;  /* 0x00001c1711007388 */ /* 0x0001e80000000800 */
[----:B0-----:R-:W4:Y:S04]  /*0c60*/  LDG.E.CONSTANT R23, desc[UR8][R8.64+0x30] ;  /* 0x0000300808177981 */ /* 0x001f28000c1e9900 */
[----:B-----5:R-:W-:Y:S04]  /*0c70*/  STS [R14+0x20], R26 ;  /* 0x0000201a0e007388 */ /* 0x020fe80000000800 */
[----:B------:R0:W-:Y:S04]  /*0c80*/  STS [R17+0x20], R26 ;  /* 0x0000201a11007388 */ /* 0x0001e80000000800 */
[----:B---3--:R-:W-:Y:S04]  /*0c90*/  STS [R14+0x24], R27 ;  /* 0x0000241b0e007388 */ /* 0x008fe80000000800 */
[----:B------:R-:W-:Y:S04]  /*0ca0*/  STS [R17+0x24], R27 ;  /* 0x0000241b11007388 */ /* 0x000fe80000000800 */
[----:B0-----:R-:W3:Y:S04]  /*0cb0*/  LDG.E.CONSTANT R26, desc[UR8][R8.64+0x3c] ;  /* 0x00003c08081a7981 */ /* 0x001ee8000c1e9900 */
[----:B--2---:R-:W-:Y:S04]  /*0cc0*/  STS [R14+0x28], R22 ;  /* 0x000028160e007388 */ /* 0x004fe80000000800 */
[----:B------:R0:W-:Y:S04]  /*0cd0*/  STS [R17+0x28], R22 ;  /* 0x0000281611007388 */ /* 0x0001e80000000800 */
[----:B0-----:R-:W2:Y:S04]  /*0ce0*/  LDG.E.CONSTANT R22, desc[UR8][R8.64+0x38] ;  /* 0x0000380808167981 */ /* 0x001ea8000c1e9900 */
[----:B------:R0:W-:Y:S04]  /*0cf0*/  STS [R14+0x2c], R28 ;  /* 0x00002c1c0e007388 */ /* 0x0001e80000000800 */
[----:B------:R0:W-:Y:S04]  /*0d00*/  STS [R17+0x2c], R28 ;  /* 0x00002c1c11007388 */ /* 0x0001e80000000800 */
[----:B----4-:R0:W-:Y:S04]  /*0d10*/  STS [R14+0x30], R23 ;  /* 0x000030170e007388 */ /* 0x0101e80000000800 */
[----:B------:R0:W-:Y:S04]  /*0d20*/  STS [R17+0x30], R23 ;  /* 0x0000301711007388 */ /* 0x0001e80000000800 */
[----:B------:R0:W-:Y:S04]  /*0d30*/  STS [R14+0x34], R29 ;  /* 0x0000341d0e007388 */ /* 0x0001e80000000800 */
[----:B------:R0:W-:Y:S01]  /*0d40*/  STS [R17+0x34], R29 ;  /* 0x0000341d11007388 */ /* 0x0001e20000000800 */
[----:B------:R-:W-:-:S04]  /*0d50*/  IADD3 R13, PT, PT, R13, 0x10, RZ ;  /* 0x000000100d0d7810 */ /* 0x000fc80007ffe0ff */
[----:B------:R-:W-:Y:S01]  /*0d60*/  ISETP.NE.AND P2, PT, R13, R4, PT ;  /* 0x000000040d00720c */ /* 0x000fe20003f45270 */
[----:B--2---:R0:W-:Y:S04]  /*0d70*/  STS [R14+0x38], R22 ;  /* 0x000038160e007388 */ /* 0x0041e80000000800 */
[----:B------:R0:W-:Y:S04]  /*0d80*/  STS [R17+0x38], R22 ;  /* 0x0000381611007388 */ /* 0x0001e80000000800 */
[----:B---3--:R0:W-:Y:S04]  /*0d90*/  STS [R14+0x3c], R26 ;  /* 0x00003c1a0e007388 */ /* 0x0081e80000000800 */
[----:B------:R0:W-:Y:S01]  /*0da0*/  STS [R17+0x3c], R26 ;  /* 0x00003c1a11007388 */ /* 0x0001e20000000800 */
[----:B------:R-:W-:Y:S05]  /*0db0*/  @P2 BRA `(.L_x_8) ;  /* 0xfffffffc00202947 */ /* 0x000fea000383ffff */
[----:B------:R-:W-:-:S07]  /*0dc0*/  IMAD.MOV.U32 R13, RZ, RZ, R4 ;  /* 0x000000ffff0d7224 */ /* 0x000fce00078e0004 */
.L_x_7:
[----:B------:R-:W-:-:S13]  /*0dd0*/  ISETP.NE.AND P2, PT, R15, RZ, PT ;  /* 0x000000ff0f00720c */ /* 0x000fda0003f45270 */
[----:B------:R-:W-:Y:S05]  /*0de0*/  @!P2 BRA `(.L_x_9) ;  /* 0x000000040020a947 */ /* 0x000fea0003800000 */
[----:B------:R-:W-:Y:S01]  /*0df0*/  ISETP.NE.AND P2, PT, R20, RZ, PT ;  /* 0x000000ff1400720c */ /* 0x000fe20003f45270 */
[----:B------:R-:W-:-:S12]  /*0e00*/  @!P1 BRA `(.L_x_10) ;  /* 0x0000000000789947 */ /* 0x000fd80003800000 */
[----:B------:R-:W-:-:S04]  /*0e10*/  IMAD.IADD R9, R12, 0x1, R13 ;  /* 0x000000010c097824 */ /* 0x000fc800078e020d */
[----:B------:R-:W-:-:S05]  /*0e20*/  IMAD.WIDE R8, R9, 0x4, R18 ;  /* 0x0000000409087825 */ /* 0x000fca00078e0212 */
[----:B0-----:R-:W2:Y:S04]  /*0e30*/  LDG.E.CONSTANT R22, desc[UR8][R8.64] ;  /* 0x0000000808167981 */ /* 0x001ea8000c1e9900 */
[----:B------:R-:W3:Y:S01]  /*0e40*/  LDG.E.CONSTANT R23, desc[UR8][R8.64+0x4] ;  /* 0x0000040808177981 */ /* 0x000ee2000c1e9900 */
[----:B------:R-:W-:-:S03]  /*0e50*/  IADD3 R17, PT, PT, R11, R13, RZ ;  /* 0x0000000d0b117210 */ /* 0x000fc60007ffe0ff */
[----:B------:R-:W4:Y:S02]  /*0e60*/  LDG.E.CONSTANT R26, desc[UR8][R8.64+0x8] ;  /* 0x00000808081a7981 */ /* 0x000f24000c1e9900 */
[C---:B------:R-:W-:Y:S02]  /*0e70*/  IMAD R14, R17.reuse, 0x4, R6 ;  /* 0x00000004110e7824 */ /* 0x040fe400078e0206 */
[----:B------:R-:W5:Y:S01]  /*0e80*/  LDG.E.CONSTANT R27, desc[UR8][R8.64+0xc] ;  /* 0x00000c08081b7981 */ /* 0x000f62000c1e9900 */
[----:B------:R-:W-:-:S03]  /*0e90*/  IMAD R17, R17, 0x4, R5 ;  /* 0x0000000411117824 */ /* 0x000fc600078e0205 */
[----:B------:R-:W5:Y:S04]  /*0ea0*/  LDG.E.CONSTANT R28, desc[UR8][R8.64+0x10] ;  /* 0x00001008081c7981 */ /* 0x000f68000c1e9900 */
[----:B------:R-:W5:Y:S04]  /*0eb0*/  LDG.E.CONSTANT R29, desc[UR8][R8.64+0x14] ;  /* 0x00001408081d7981 */ /* 0x000f68000c1e9900 */
[----:B--2---:R-:W-:Y:S04]  /*0ec0*/  STS [R14], R22 ;  /* 0x000000160e007388 */ /* 0x004fe80000000800 */
[----:B------:R0:W-:Y:S04]  /*0ed0*/  STS [R17], R22 ;  /* 0x0000001611007388 */ /* 0x0001e80000000800 */
[----:B---3--:R-:W-:Y:S04]  /*0ee0*/  STS [R14+0x4], R23 ;  /* 0x000004170e007388 */ /* 0x008fe80000000800 */
[----:B------:R1:W-:Y:S04]  /*0ef0*/  STS [R17+0x4], R23 ;  /* 0x0000041711007388 */ /* 0x0003e80000000800 */
[----:B0-----:R-:W2:Y:S04]  /*0f00*/  LDG.E.CONSTANT R22, desc[UR8][R8.64+0x18] ;  /* 0x0000180808167981 */ /* 0x001ea8000c1e9900 */
[----:B----4-:R3:W-:Y:S04]  /*0f10*/  STS [R14+0x8], R26 ;  /* 0x0000081a0e007388 */ /* 0x0107e80000000800 */
[----:B-1----:R-:W4:Y:S04]  /*0f20*/  LDG.E.CONSTANT R23, desc[UR8][R8.64+0x1c] ;  /* 0x00001c0808177981 */ /* 0x002f28000c1e9900 */
[----:B------:R3:W-:Y:S04]  /*0f30*/  STS [R17+0x8], R26 ;  /* 0x0000081a11007388 */ /* 0x0007e80000000800 */
[----:B-----5:R3:W-:Y:S04]  /*0f40*/  STS [R14+0xc], R27 ;  /* 0x00000c1b0e007388 */ /* 0x0207e80000000800 */
[----:B------:R3:W-:Y:S04]  /*0f50*/  STS [R17+0xc], R27 ;  /* 0x00000c1b11007388 */ /* 0x0007e80000000800 */
[----:B------:R3:W-:Y:S04]  /*0f60*/  STS [R14+0x10], R28 ;  /* 0x0000101c0e007388 */ /* 0x0007e80000000800 */
[----:B------:R3:W-:Y:S04]  /*0f70*/  STS [R17+0x10], R28 ;  /* 0x0000101c11007388 */ /* 0x0007e80000000800 */
[----:B------:R3:W-:Y:S04]  /*0f80*/  STS [R14+0x14], R29 ;  /* 0x0000141d0e007388 */ /* 0x0007e80000000800 */
[----:B------:R3:W-:Y:S01]  /*0f90*/  STS [R17+0x14], R29 ;  /* 0x0000141d11007388 */ /* 0x0007e20000000800 */
[----:B------:R-:W-:-:S03]  /*0fa0*/  IADD3 R13, PT, PT, R13, 0x8, RZ ;  /* 0x000000080d0d7810 */ /* 0x000fc60007ffe0ff */
[----:B--2---:R3:W-:Y:S04]  /*0fb0*/  STS [R14+0x18], R22 ;  /* 0x000018160e007388 */ /* 0x0047e80000000800 */
[----:B------:R3:W-:Y:S04]  /*0fc0*/  STS [R17+0x18], R22 ;  /* 0x0000181611007388 */ /* 0x0007e80000000800 */
[----:B----4-:R3:W-:Y:S04]  /*0fd0*/  STS [R14+0x1c], R23 ;  /* 0x00001c170e007388 */ /* 0x0107e80000000800 */
[----:B------:R3:W-:Y:S02]  /*0fe0*/  STS [R17+0x1c], R23 ;  /* 0x00001c1711007388 */ /* 0x0007e40000000800 */
.L_x_10:
[----:B------:R-:W-:Y:S05]  /*0ff0*/  @!P2 BRA `(.L_x_9) ;  /* 0x00000000009ca947 */ /* 0x000fea0003800000 */
[----:B------:R-:W-:Y:S01]  /*1000*/  ISETP.NE.AND P2, PT, R21, RZ, PT ;  /* 0x000000ff1500720c */ /* 0x000fe20003f45270 */
[----:B------:R-:W-:-:S12]  /*1010*/  @!P0 BRA `(.L_x_11) ;  /* 0x0000000000488947 */ /* 0x000fd80003800000 */
[----:B------:R-:W-:-:S04]  /*1020*/  IMAD.IADD R9, R12, 0x1, R13 ;  /* 0x000000010c097824 */ /* 0x000fc800078e020d */
[----:B------:R-:W-:-:S05]  /*1030*/  IMAD.WIDE R8, R9, 0x4, R18 ;  /* 0x0000000409087825 */ /* 0x000fca00078e0212 */
[----:B0--3--:R-:W2:Y:S04]  /*1040*/  LDG.E.CONSTANT R14, desc[UR8][R8.64] ;  /* 0x00000008080e7981 */ /* 0x009ea8000c1e9900 */
[----:B------:R-:W3:Y:S04]  /*1050*/  LDG.E.CONSTANT R22, desc[UR8][R8.64+0x4] ;  /* 0x0000040808167981 */ /* 0x000ee8000c1e9900 */
[----:B------:R-:W4:Y:S04]  /*1060*/  LDG.E.CONSTANT R26, desc[UR8][R8.64+0x8] ;  /* 0x00000808081a7981 */ /* 0x000f28000c1e9900 */
[----:B------:R-:W5:Y:S01]  /*1070*/  LDG.E.CONSTANT R28, desc[UR8][R8.64+0xc] ;  /* 0x00000c08081c7981 */ /* 0x000f62000c1e9900 */
[----:B------:R-:W-:-:S02]  /*1080*/  IMAD.IADD R17, R11, 0x1, R13 ;  /* 0x000000010b117824 */ /* 0x000fc400078e020d */
[----:B------:R-:W-:-:S03]  /*1090*/  VIADD R13, R13, 0x4 ;  /* 0x000000040d0d7836 */ /* 0x000fc60000000000 */
[C---:B------:R-:W-:Y:S01]  /*10a0*/  LEA R23, R17.reuse, R6, 0x2 ;  /* 0x0000000611177211 */ /* 0x040fe200078e10ff */
[----:B------:R-:W-:-:S04]  /*10b0*/  IMAD R17, R17, 0x4, R5 ;  /* 0x0000000411117824 */ /* 0x000fc800078e0205 */
[----:B--2---:R1:W-:Y:S04]  /*10c0*/  STS [R23], R14 ;  /* 0x0000000e17007388 */ /* 0x0043e80000000800 */
[----:B------:R1:W-:Y:S04]  /*10d0*/  STS [R17], R14 ;  /* 0x0000000e11007388 */ /* 0x0003e80000000800 */
[----:B---3--:R1:W-:Y:S04]  /*10e0*/  STS [R23+0x4], R22 ;  /* 0x0000041617007388 */ /* 0x0083e80000000800 */
[----:B------:R1:W-:Y:S04]  /*10f0*/  STS [R17+0x4], R22 ;  /* 0x0000041611007388 */ /* 0x0003e80000000800 */
[----:B----4-:R1:W-:Y:S04]  /*1100*/  STS [R23+0x8], R26 ;  /* 0x0000081a17007388 */ /* 0x0103e80000000800 */
[----:B------:R1:W-:Y:S04]  /*1110*/  STS [R17+0x8], R26 ;  /* 0x0000081a11007388 */ /* 0x0003e80000000800 */
[----:B-----5:R1:W-:Y:S04]  /*1120*/  STS [R23+0xc], R28 ;  /* 0x00000c1c17007388 */ /* 0x0203e80000000800 */
[----:B------:R1:W-:Y:S02]  /*1130*/  STS [R17+0xc], R28 ;  /* 0x00000c1c11007388 */ /* 0x0003e40000000800 */
.L_x_11:
[----:B------:R-:W-:Y:S05]  /*1140*/  @!P2 BRA `(.L_x_9) ;  /* 0x000000000048a947 */ /* 0x000fea0003800000 */
[----:B------:R-:W-:-:S05]  /*1150*/  IADD3 R9, PT, PT, R12, R13, RZ ;  /* 0x0000000d0c097210 */ /* 0x000fca0007ffe0ff */
[----:B------:R-:W-:-:S05]  /*1160*/  IMAD.WIDE R8, R9, 0x4, R18 ;  /* 0x0000000409087825 */ /* 0x000fca00078e0212 */
[----:B------:R-:W2:Y:S01]  /*1170*/  LDG.E.CONSTANT R12, desc[UR8][R8.64] ;  /* 0x00000008080c7981 */ /* 0x000ea2000c1e9900 */
[----:B------:R-:W-:Y:S01]  /*1180*/  IMAD.IADD R11, R11, 0x1, R13 ;  /* 0x000000010b0b7824 */ /* 0x000fe200078e020d */
[----:B------:R-:W-:-:S03]  /*1190*/  ISETP.NE.AND P2, PT, R21, 0x1, PT ;  /* 0x000000011500780c */ /* 0x000fc60003f45270 */
[C---:B------:R-:W-:Y:S01]  /*11a0*/  IMAD R13, R11.reuse, 0x4, R6 ;  /* 0x000000040b0d7824 */ /* 0x040fe200078e0206 */
[----:B01-3--:R-:W-:-:S04]  /*11b0*/  LEA R17, R11, R5, 0x2 ;  /* 0x000000050b117211 */ /* 0x00bfc800078e10ff */
[----:B--2---:R2:W-:Y:S04]  /*11c0*/  STS [R13], R12 ;  /* 0x0000000c0d007388 */ /* 0x0045e80000000800 */
[----:B------:R2:W-:Y:S01]  /*11d0*/  STS [R17], R12 ;  /* 0x0000000c11007388 */ /* 0x0005e20000000800 */
[----:B------:R-:W-:Y:S05]  /*11e0*/  @!P2 BRA `(.L_x_9) ;  /* 0x000000000020a947 */ /* 0x000fea0003800000 */
[----:B------:R-:W3:Y:S01]  /*11f0*/  LDG.E.CONSTANT R11, desc[UR8][R8.64+0x4] ;  /* 0x00000408080b7981 */ /* 0x000ee2000c1e9900 */
[----:B------:R-:W-:-:S03]  /*1200*/  ISETP.NE.AND P2, PT, R21, 0x2, PT ;  /* 0x000000021500780c */ /* 0x000fc60003f45270 */
[----:B---3--:R4:W-:Y:S04]  /*1210*/  STS [R13+0x4], R11 ;  /* 0x0000040b0d007388 */ /* 0x0089e80000000800 */
[----:B------:R4:W-:Y:S06]  /*1220*/  STS [R17+0x4], R11 ;  /* 0x0000040b11007388 */ /* 0x0009ec0000000800 */
[----:B------:R-:W-:Y:S05]  /*1230*/  @!P2 BRA `(.L_x_9) ;  /* 0x00000000000ca947 */ /* 0x000fea0003800000 */
[----:B------:R-:W3:Y:S04]  /*1240*/  LDG.E.CONSTANT R8, desc[UR8][R8.64+0x8] ;  /* 0x0000080808087981 */ /* 0x000ee8000c1e9900 */
[----:B---3--:R0:W-:Y:S04]  /*1250*/  STS [R13+0x8], R8 ;  /* 0x000008080d007388 */ /* 0x0081e80000000800 */
[----:B------:R0:W-:Y:S02]  /*1260*/  STS [R17+0x8], R8 ;  /* 0x0000080811007388 */ /* 0x0001e40000000800 */
.L_x_9:
[----:B01234-:R-:W0:Y:S01]  /*1270*/  LDC R17, c[0x0][0x394] ;  /* 0x0000e500ff117b82 */ /* 0x01fe220000000800 */
[----:B------:R-:W-:-:S05]  /*1280*/  VIADD R10, R10, 0x1 ;  /* 0x000000010a0a7836 */ /* 0x000fca0000000000 */
[----:B0-----:R-:W-:-:S13]  /*1290*/  ISETP.NE.AND P2, PT, R10, R17, PT ;  /* 0x000000110a00720c */ /* 0x001fda0003f45270 */
[----:B------:R-:W-:Y:S05]  /*12a0*/  @P2 BRA `(.L_x_12) ;  /* 0xfffffff400c82947 */ /* 0x000fea000383ffff */
.L_x_6:
[----:B------:R-:W-:Y:S01]  /*12b0*/  ISETP.GE.AND P0, PT, R17, 0x1, PT ;  /* 0x000000011100780c */ /* 0x000fe20003f06270 */
[----:B------:R-:W-:Y:S01]  /*12c0*/  IMAD.MOV.U32 R21, RZ, RZ, -0x319194d8 ;  /* 0xce6e6b28ff157424 */ /* 0x000fe200078e00ff */
[----:B------:R-:W-:-:S11]  /*12d0*/  LEA R4, R24, R5, 0x2 ;  /* 0x0000000518047211 */ /* 0x000fd600078e10ff */
[----:B------:R-:W-:Y:S05]  /*12e0*/  @!P0 BRA `(.L_x_13) ;  /* 0x0000000800b48947 */ /* 0x000fea0003800000 */
[----:B------:R-:W-:Y:S02]  /*12f0*/  I2FP.F32.S32 R9, R0 ;  /* 0x0000000000097245 */ /* 0x000fe40000201400 */
[----:B------:R-:W-:Y:S02]  /*1300*/  ISETP.GE.AND P0, PT, R0, 0x1, PT ;  /* 0x000000010000780c */ /* 0x000fe40003f06270 */
[----:B------:R-:W-:Y:S01]  /*1310*/  IADD3 R10, PT, PT, R9, -0xd000000, RZ ;  /* 0xf3000000090a7810 */ /* 0x000fe20007ffe0ff */
[----:B------:R0:W1:Y:S03]  /*1320*/  MUFU.RSQ R8, R9 ;  /* 0x0000000900087308 */ /* 0x0000660000001400 */
[----:B------:R-:W-:-:S13]  /*1330*/  ISETP.GT.U32.AND P1, PT, R10, 0x727fffff, PT ;  /* 0x727fffff0a00780c */ /* 0x000fda0003f24070 */
[----:B0-----:R-:W-:Y:S05]  /*1340*/  @!P1 BRA `(.L_x_14) ;  /* 0x00000000000c9947 */ /* 0x001fea0003800000 */
[----:B------:R-:W-:-:S07]  /*1350*/  MOV R12, 0x1370 ;  /* 0x00001370000c7802 */ /* 0x000fce0000000f00 */
[----:B-1----:R-:W-:Y:S05]  /*1360*/  CALL.REL.NOINC `($__internal_0_$__cuda_sm20_sqrt_rn_f32_slowpath) ;  /* 0x0000002c00a87944 */ /* 0x002fea0003c00000 */
[----:B------:R-:W-:Y:S05]  /*1370*/  BRA `(.L_x_15) ;  /* 0x0000000000107947 */ /* 0x000fea0003800000 */
.L_x_14:
[----:B-1----:R-:W-:Y:S01]  /*1380*/  FMUL.FTZ R20, R9, R8 ;  /* 0x0000000809147220 */ /* 0x002fe20000410000 */
[----:B------:R-:W-:-:S03]  /*1390*/  FMUL.FTZ R8, R8, 0.5 ;  /* 0x3f00000008087820 */ /* 0x000fc60000410000 */
[----:B------:R-:W-:-:S04]  /*13a0*/  FFMA R9, -R20, R20, R9 ;  /* 0x0000001414097223 */ /* 0x000fc80000000109 */
[----:B------:R-:W-:-:S07]  /*13b0*/  FFMA R20, R9, R8, R20 ;  /* 0x0000000809147223 */ /* 0x000fce0000000014 */
.L_x_15:
[----:B------:R-:W-:Y:S05]  /*13c0*/  @!P0 BRA `(.L_x_16) ;  /* 0x0000000400808947 */ /* 0x000fea0003800000 */
[C---:B------:R-:W-:Y:S01]  /*13d0*/  LOP3.LUT R13, R0.reuse, 0x7, RZ, 0xc0, !PT ;  /* 0x00000007000d7812 */ /* 0x040fe200078ec0ff */
[C---:B------:R-:W-:Y:S01]  /*13e0*/  VIADD R12, R0.reuse, 0xffffffff ;  /* 0xffffffff000c7836 */ /* 0x040fe20000000000 */
[C---:B------:R-:W-:Y:S01]  /*13f0*/  LOP3.LUT R14, R0.reuse, 0x3, RZ, 0xc0, !PT ;  /* 0x00000003000e7812 */ /* 0x040fe200078ec0ff */
[----:B------:R-:W-:Y:S01]  /*1400*/  IMAD.MOV.U32 R19, RZ, RZ, RZ ;  /* 0x000000ffff137224 */ /* 0x000fe200078e00ff */
[----:B------:R-:W-:Y:S02]  /*1410*/  LOP3.LUT R15, R0, 0x7ffffff8, RZ, 0xc0, !PT ;  /* 0x7ffffff8000f7812 */ /* 0x000fe400078ec0ff */
[----:B------:R-:W-:Y:S02]  /*1420*/  MOV R21, 0xce6e6b28 ;  /* 0xce6e6b2800157802 */ /* 0x000fe40000000f00 */
[----:B------:R-:W-:-:S07]  /*1430*/  IADD3 R18, PT, PT, R13, -0x1, RZ ;  /* 0xffffffff0d127810 */ /* 0x000fce0007ffe0ff */
.L_x_23:
[----:B------:R-:W-:Y:S01]  /*1440*/  ISETP.GE.U32.AND P0, PT, R12, 0x7, PT ;  /* 0x000000070c00780c */ /* 0x000fe20003f06070 */
[----:B------:R-:W-:Y:S01]  /*1450*/  IMAD R17, R0, R19, RZ ;  /* 0x0000001300117224 */ /* 0x000fe200078e02ff */
[----:B------:R-:W-:-:S11]  /*1460*/  CS2R R22, SRZ ;  /* 0x0000000000167805 */ /* 0x000fd6000001ff00 */
[----:B------:R-:W-:Y:S05]  /*1470*/  @!P0 BRA `(.L_x_17) ;  /* 0x0000000000688947 */ /* 0x000fea0003800000 */
[----:B------:R-:W-:-:S07]  /*1480*/  CS2R R22, SRZ ;  /* 0x0000000000167805 */ /* 0x000fce000001ff00 */
.L_x_18:
[----:B------:R-:W-:Y:S02]  /*1490*/  IMAD.IADD R9, R17, 0x1, R22 ;  /* 0x0000000111097824 */ /* 0x000fe400078e0216 */
[C---:B------:R-:W-:Y:S01]  /*14a0*/  IMAD R25, R22.reuse, 0x4, R7 ;  /* 0x0000000416197824 */ /* 0x040fe200078e0207 */
[----:B------:R-:W-:Y:S02]  /*14b0*/  IADD3 R22, PT, PT, R22, 0x8, RZ ;  /* 0x0000000816167810 */ /* 0x000fe40007ffe0ff */
[----:B------:R-:W-:Y:S02]  /*14c0*/  LEA R24, R9, R6, 0x2 ;  /* 0x0000000609187211 */ /* 0x000fe400078e10ff */
[----:B------:R-:W-:Y:S01]  /*14d0*/  LDS.128 R8, [R25] ;  /* 0x0000000019087984 */ /* 0x000fe20000000c00 */
[----:B------:R-:W-:-:S03]  /*14e0*/  ISETP.NE.AND P0, PT, R22, R15, PT ;  /* 0x0000000f1600720c */ /* 0x000fc60003f05270 */
[----:B------:R-:W0:Y:S04]  /*14f0*/  LDS R26, [R24] ;  /* 0x00000000181a7984 */ /* 0x000e280000000800 */
[----:B------:R-:W-:Y:S04]  /*1500*/  LDS R28, [R24+0x10] ;  /* 0x00001000181c7984 */ /* 0x000fe80000000800 */
[----:B------:R-:W-:Y:S01]  /*1510*/  LDS R29, [R24+0x14] ;  /* 0x00001400181d7984 */ /* 0x000fe20000000800 */
[----:B0-----:R-:W-:-:S03]  /*1520*/  FFMA R8, R8, R26, R23 ;  /* 0x0000001a08087223 */ /* 0x001fc60000000017 */
[----:B------:R-:W0:Y:S04]  /*1530*/  LDS R23, [R24+0x4] ;  /* 0x0000040018177984 */ /* 0x000e280000000800 */
[----:B------:R-:W-:Y:S01]  /*1540*/  LDS R26, [R24+0x1c] ;  /* 0x00001c00181a7984 */ /* 0x000fe20000000800 */
[----:B0-----:R-:W-:-:S03]  /*1550*/  FFMA R9, R9, R23, R8 ;  /* 0x0000001709097223 */ /* 0x001fc60000000008 */
[----:B------:R-:W0:Y:S04]  /*1560*/  LDS R8, [R24+0x8] ;  /* 0x0000080018087984 */ /* 0x000e280000000800 */
[----:B------:R-:W1:Y:S01]  /*1570*/  LDS R23, [R24+0xc] ;  /* 0x00000c0018177984 */ /* 0x000e620000000800 */
[----:B0-----:R-:W-:-:S04]  /*1580*/  FFMA R8, R10, R8, R9 ;  /* 0x000000080a087223 */ /* 0x001fc80000000009 */
[----:B-1----:R-:W-:Y:S02]  /*1590*/  FFMA R27, R11, R23, R8 ;  /* 0x000000170b1b7223 */ /* 0x002fe40000000008 */
[----:B------:R-:W0:Y:S04]  /*15a0*/  LDS.128 R8, [R25+0x10] ;  /* 0x0000100019087984 */ /* 0x000e280000000c00 */
[----:B------:R-:W1:Y:S01]  /*15b0*/  LDS R23, [R24+0x18] ;  /* 0x0000180018177984 */ /* 0x000e620000000800 */
[----:B0-----:R-:W-:-:S04]  /*15c0*/  FFMA R8, R8, R28, R27 ;  /* 0x0000001c08087223 */ /* 0x001fc8000000001b */
[----:B------:R-:W-:-:S04]  /*15d0*/  FFMA R9, R9, R29, R8 ;  /* 0x0000001d09097223 */ /* 0x000fc80000000008 */
[----:B-1----:R-:W-:-:S04]  /*15e0*/  FFMA R10, R10, R23, R9 ;  /* 0x000000170a0a7223 */ /* 0x002fc80000000009 */
[----:B------:R-:W-:Y:S01]  /*15f0*/  FFMA R23, R11, R26, R10 ;  /* 0x0000001a0b177223 */ /* 0x000fe2000000000a */
[----:B------:R-:W-:Y:S06]  /*1600*/  @P0 BRA `(.L_x_18) ;  /* 0xfffffffc00a00947 */ /* 0x000fec000383ffff */
[----:B------:R-:W-:-:S07]  /*1610*/  IMAD.MOV.U32 R22, RZ, RZ, R15 ;  /* 0x000000ffff167224 */ /* 0x000fce00078e000f */
.L_x_17:
[----:B------:R-:W-:-:S13]  /*1620*/  ISETP.NE.AND P0, PT, R13, RZ, PT ;  /* 0x000000ff0d00720c */ /* 0x000fda0003f05270 */
[----:B------:R-:W-:Y:S05]  /*1630*/  @!P0 BRA `(.L_x_19) ;  /* 0x0000000000908947 */ /* 0x000fea0003800000 */
[----:B------:R-:W-:Y:S02]  /*1640*/  ISETP.GE.U32.AND P0, PT, R18, 0x3, PT ;  /* 0x000000031200780c */ /* 0x000fe40003f06070 */
[----:B------:R-:W-:-:S11]  /*1650*/  ISETP.NE.AND P1, PT, R14, RZ, PT ;  /* 0x000000ff0e00720c */ /* 0x000fd60003f25270 */
[----:B------:R-:W-:Y:S05]  /*1660*/  @!P0 BRA `(.L_x_20) ;  /* 0x0000000000388947 */ /* 0x000fea0003800000 */
[----:B------:R-:W-:Y:S01]  /*1670*/  IADD3 R9, PT, PT, R17, R22, RZ ;  /* 0x0000001611097210 */ /* 0x000fe20007ffe0ff */
[C---:B------:R-:W-:Y:S02]  /*1680*/  IMAD R25, R22.reuse, 0x4, R7 ;  /* 0x0000000416197824 */ /* 0x040fe400078e0207 */
[----:B------:R-:W-:Y:S01]  /*1690*/  VIADD R22, R22, 0x4 ;  /* 0x0000000416167836 */ /* 0x000fe20000000000 */
[----:B------:R-:W-:Y:S02]  /*16a0*/  LEA R26, R9, R6, 0x2 ;  /* 0x00000006091a7211 */ /* 0x000fe400078e10ff */
[----:B------:R-:W-:Y:S04]  /*16b0*/  LDS.64 R8, [R25] ;  /* 0x0000000019087984 */ /* 0x000fe80000000a00 */
[----:B------:R-:W0:Y:S04]  /*16c0*/  LDS R10, [R26] ;  /* 0x000000001a0a7984 */ /* 0x000e280000000800 */
[----:B------:R-:W1:Y:S04]  /*16d0*/  LDS R24, [R26+0x4] ;  /* 0x000004001a187984 */ /* 0x000e680000000800 */
[----:B------:R-:W-:Y:S01]  /*16e0*/  LDS R27, [R26+0xc] ;  /* 0x00000c001a1b7984 */ /* 0x000fe20000000800 */
[----:B0-----:R-:W-:-:S03]  /*16f0*/  FFMA R23, R8, R10, R23 ;  /* 0x0000000a08177223 */ /* 0x001fc60000000017 */
[----:B------:R-:W-:Y:S01]  /*1700*/  LDS.64 R10, [R25+0x8] ;  /* 0x00000800190a7984 */ /* 0x000fe20000000a00 */
[----:B-1----:R-:W-:-:S03]  /*1710*/  FFMA R9, R24, R9, R23 ;  /* 0x0000000918097223 */ /* 0x002fc60000000017 */
[----:B------:R-:W0:Y:S02]  /*1720*/  LDS R8, [R26+0x8] ;  /* 0x000008001a087984 */ /* 0x000e240000000800 */
[----:B0-----:R-:W-:-:S04]  /*1730*/  FFMA R8, R10, R8, R9 ;  /* 0x000000080a087223 */ /* 0x001fc80000000009 */
[----:B------:R-:W-:-:S07]  /*1740*/  FFMA R23, R27, R11, R8 ;  /* 0x0000000b1b177223 */ /* 0x000fce0000000008 */
.L_x_20:
[----:B------:R-:W-:Y:S05]  /*1750*/  @!P1 BRA `(.L_x_19) ;  /* 0x0000000000489947 */ /* 0x000fea0003800000 */
[----:B------:R-:W-:Y:S02]  /*1760*/  ISETP.NE.AND P0, PT, R14, 0x1, PT ;  /* 0x000000010e00780c */ /* 0x000fe40003f05270 */
[----:B------:R-:W-:-:S11]  /*1770*/  LOP3.LUT P1, RZ, R0, 0x1, RZ, 0xc0, !PT ;  /* 0x0000000100ff7812 */ /* 0x000fd6000782c0ff */
[----:B------:R-:W-:Y:S05]  /*1780*/  @!P0 BRA `(.L_x_21) ;  /* 0x0000000000248947 */ /* 0x000fea0003800000 */
[----:B------:R-:W-:Y:S01]  /*1790*/  IADD3 R9, PT, PT, R17, R22, RZ ;  /* 0x0000001611097210 */ /* 0x000fe20007ffe0ff */
[C---:B------:R-:W-:Y:S02]  /*17a0*/  IMAD R8, R22.reuse, 0x4, R7 ;  /* 0x0000000416087824 */ /* 0x040fe400078e0207 */
[----:B------:R-:W-:Y:S01]  /*17b0*/  VIADD R22, R22, 0x2 ;  /* 0x0000000216167836 */ /* 0x000fe20000000000 */
[----:B------:R-:W-:-:S03]  /*17c0*/  LEA R10, R9, R6, 0x2 ;  /* 0x00000006090a7211 */ /* 0x000fc600078e10ff */
[----:B------:R-:W-:Y:S04]  /*17d0*/  LDS.64 R8, [R8] ;  /* 0x0000000008087984 */ /* 0x000fe80000000a00 */
[----:B------:R-:W0:Y:S04]  /*17e0*/  LDS R11, [R10] ;  /* 0x000000000a0b7984 */ /* 0x000e280000000800 */
[----:B------:R-:W1:Y:S01]  /*17f0*/  LDS R25, [R10+0x4] ;  /* 0x000004000a197984 */ /* 0x000e620000000800 */
[----:B0-----:R-:W-:-:S04]  /*1800*/  FFMA R24, R8, R11, R23 ;  /* 0x0000000b08187223 */ /* 0x001fc80000000017 */
[----:B-1----:R-:W-:-:S07]  /*1810*/  FFMA R23, R25, R9, R24 ;  /* 0x0000000919177223 */ /* 0x002fce0000000018 */
.L_x_21:
[----:B------:R-:W-:Y:S01]  /*1820*/  @P1 IADD3 R17, PT, PT, R17, R22, RZ ;  /* 0x0000001611111210 */ /* 0x000fe20007ffe0ff */
[----:B------:R-:W-:-:S03]  /*1830*/  @P1 IMAD R8, R22, 0x4, R7 ;  /* 0x0000000416081824 */ /* 0x000fc600078e0207 */
[----:B------:R-:W-:-:S03]  /*1840*/  @P1 LEA R17, R17, R6, 0x2 ;  /* 0x0000000611111211 */ /* 0x000fc600078e10ff */
[----:B------:R-:W-:Y:S04]  /*1850*/  @P1 LDS R8, [R8] ;  /* 0x0000000008081984 */ /* 0x000fe80000000800 */
[----:B------:R-:W0:Y:S02]  /*1860*/  @P1 LDS R17, [R17] ;  /* 0x0000000011111984 */ /* 0x000e240000000800 */
[----:B0-----:R-:W-:-:S07]  /*1870*/  @P1 FFMA R23, R8, R17, R23 ;  /* 0x0000001108171223 */ /* 0x001fce0000000017 */
.L_x_19:
[----:B------:R-:W0:Y:S08]  /*1880*/  MUFU.RCP R9, R20 ;  /* 0x0000001400097308 */ /* 0x000e300000001000 */
[----:B------:R-:W1:Y:S01]  /*1890*/  FCHK P0, R23, R20 ;  /* 0x0000001417007302 */ /* 0x000e620000000000 */
[----:B0-----:R-:W-:-:S04]  /*18a0*/  FFMA R8, R9, -R20, 1 ;  /* 0x3f80000009087423 */ /* 0x001fc80000000814 */
[----:B------:R-:W-:-:S04]  /*18b0*/  FFMA R8, R9, R8, R9 ;  /* 0x0000000809087223 */ /* 0x000fc80000000009 */
[----:B------:R-:W-:-:S04]  /*18c0*/  FFMA R10, R8, R23, RZ ;  /* 0x00000017080a7223 */ /* 0x000fc800000000ff */
[----:B------:R-:W-:-:S04]  /*18d0*/  FFMA R9, R10, -R20, R23 ;  /* 0x800000140a097223 */ /* 0x000fc80000000017 */
[----:B------:R-:W-:Y:S01]  /*18e0*/  FFMA R8, R8, R9, R10 ;  /* 0x0000000908087223 */ /* 0x000fe2000000000a */
[----:B-1----:R-:W-:Y:S06]  /*18f0*/  @!P0 BRA `(.L_x_22) ;  /* 0x0000000000108947 */ /* 0x002fec0003800000 */
[----:B------:R-:W-:Y:S01]  /*1900*/  IMAD.MOV.U32 R8, RZ, RZ, R23 ;  /* 0x000000ffff087224 */ /* 0x000fe200078e0017 */
[----:B------:R-:W-:-:S07]  /*1910*/  MOV R10, 0x1930 ;  /* 0x00001930000a7802 */ /* 0x000fce0000000f00 */
[----:B------:R-:W-:Y:S05]  /*1920*/  CALL.REL.NOINC `($__internal_1_$__cuda_sm3x_div_rn_noftz_f32_slowpath) ;  /* 0x0000002800987944 */ /* 0x000fea0003c00000 */
[----:B------:R-:W-:-:S07]  /*1930*/  MOV R8, R9 ;  /* 0x0000000900087202 */ /* 0x000fce0000000f00 */
.L_x_22:
[----:B------:R-:W0:Y:S01]  /*1940*/  LDC R17, c[0x0][0x394] ;  /* 0x0000e500ff117b82 */ /* 0x000e220000000800 */
[C---:B------:R-:W-:Y:S01]  /*1950*/  IMAD R9, R19.reuse, 0x4, R4 ;  /* 0x0000000413097824 */ /* 0x040fe200078e0204 */
[----:B------:R-:W-:Y:S02]  /*1960*/  IADD3 R19, PT, PT, R19, 0x1, RZ ;  /* 0x0000000113137810 */ /* 0x000fe40007ffe0ff */
[CC--:B------:R-:W-:Y:S02]  /*1970*/  FSETP.GT.AND P0, PT, R8.reuse, R21.reuse, PT ;  /* 0x000000150800720b */ /* 0x0c0fe40003f04000 */
[----:B------:R3:W-:Y:S02]  /*1980*/  STS [R9], R8 ;  /* 0x0000000809007388 */ /* 0x0007e40000000800 */
[----:B------:R-:W-:Y:S02]  /*1990*/  FSEL R21, R8, R21, P0 ;  /* 0x0000001508157208 */ /* 0x000fe40000000000 */
[----:B0-----:R-:W-:-:S13]  /*19a0*/  ISETP.NE.AND P1, PT, R19, R17, PT ;  /* 0x000000111300720c */ /* 0x001fda0003f25270 */
[----:B---3--:R-:W-:Y:S05]  /*19b0*/  @!P1 BRA `(.L_x_13) ;  /* 0x0000000400009947 */ /* 0x008fea0003800000 */
[----:B------:R-:W-:Y:S05]  /*19c0*/  BRA `(.L_x_23) ;  /* 0xfffffff8009c7947 */ /* 0x000fea000383ffff */
.L_x_16:
[----:B------:R-:W0:Y:S08]  /*19d0*/  MUFU.RCP R9, R20 ;  /* 0x0000001400097308 */ /* 0x000e300000001000 */
[----:B------:R-:W1:Y:S01]  /*19e0*/  FCHK P0, RZ, R20 ;  /* 0x00000014ff007302 */ /* 0x000e620000000000 */
[----:B0-----:R-:W-:-:S04]  /*19f0*/  FFMA R6, R9, -R20, 1 ;  /* 0x3f80000009067423 */ /* 0x001fc80000000814 */
[----:B------:R-:W-:-:S04]  /*1a00*/  FFMA R8, R9, R6, R9 ;  /* 0x0000000609087223 */ /* 0x000fc80000000009 */
[----:B------:R-:W-:-:S04]  /*1a10*/  FFMA R9, RZ, R8, RZ ;  /* 0x00000008ff097223 */ /* 0x000fc800000000ff */
[----:B------:R-:W-:-:S04]  /*1a20*/  FFMA R6, R9, -R20, RZ ;  /* 0x8000001409067223 */ /* 0x000fc800000000ff */
[----:B------:R-:W-:Y:S01]  /*1a30*/  FFMA R6, R8, R6, R9 ;  /* 0x0000000608067223 */ /* 0x000fe20000000009 */
[----:B-1----:R-:W-:Y:S06]  /*1a40*/  @!P0 BRA `(.L_x_24) ;  /* 0x0000000000108947 */ /* 0x002fec0003800000 */
[----:B------:R-:W-:Y:S01]  /*1a50*/  IMAD.MOV.U32 R8, RZ, RZ, RZ ;  /* 0x000000ffff087224 */ /* 0x000fe200078e00ff */
[----:B------:R-:W-:-:S07]  /*1a60*/  MOV R10, 0x1a80 ;  /* 0x00001a80000a7802 */ /* 0x000fce0000000f00 */
[----:B------:R-:W-:Y:S05]  /*1a70*/  CALL.REL.NOINC `($__internal_1_$__cuda_sm3x_div_rn_noftz_f32_slowpath) ;  /* 0x0000002800447944 */ /* 0x000fea0003c00000 */
[----:B------:R-:W-:-:S07]  /*1a80*/  MOV R6, R9 ;  /* 0x0000000900067202 */ /* 0x000fce0000000f00 */
.L_x_24:
[----:B------:R-:W0:Y:S01]  /*1a90*/  LDC R17, c[0x0][0x394] ;  /* 0x0000e500ff117b82 */ /* 0x000e220000000800 */
[----:B------:R-:W-:Y:S02]  /*1aa0*/  HFMA2 R9, -RZ, RZ, 0, 0 ;  /* 0x00000000ff097431 */ /* 0x000fe400000001ff */
[----:B------:R-:W-:Y:S01]  /*1ab0*/  IMAD.MOV.U32 R21, RZ, RZ, -0x319194d8 ;  /* 0xce6e6b28ff157424 */ /* 0x000fe200078e00ff */
[C---:B0-----:R-:W-:Y:S02]  /*1ac0*/  ISETP.GE.U32.AND P0, PT, R17.reuse, 0x8, PT ;  /* 0x000000081100780c */ /* 0x041fe40003f06070 */
[----:B------:R-:W-:-:S04]  /*1ad0*/  LOP3.LUT R10, R17, 0x7, RZ, 0xc0, !PT ;  /* 0x00000007110a7812 */ /* 0x000fc800078ec0ff */
[----:B------:R-:W-:-:S07]  /*1ae0*/  ISETP.NE.AND P2, PT, R10, RZ, PT ;  /* 0x000000ff0a00720c */ /* 0x000fce0003f45270 */
[----:B------:R-:W-:Y:S06]  /*1af0*/  @!P0 BRA `(.L_x_25) ;  /* 0x0000000000448947 */ /* 0x000fec0003800000 */
[----:B------:R-:W-:Y:S01]  /*1b00*/  LOP3.LUT R9, R17, 0x7ffffff8, RZ, 0xc0, !PT ;  /* 0x7ffffff811097812 */ /* 0x000fe200078ec0ff */
[----:B------:R-:W-:Y:S01]  /*1b10*/  IMAD.MOV.U32 R21, RZ, RZ, -0x319194d8 ;  /* 0xce6e6b28ff157424 */ /* 0x000fe200078e00ff */
[----:B------:R-:W-:-:S07]  /*1b20*/  MOV R8, RZ ;  /* 0x000000ff00087202 */ /* 0x000fce0000000f00 */
.L_x_26:
[C---:B0-----:R-:W-:Y:S01]  /*1b30*/  IMAD R11, R8.reuse, 0x4, R4 ;  /* 0x00000004080b7824 */ /* 0x041fe200078e0204 */
[----:B------:R-:W-:Y:S02]  /*1b40*/  IADD3 R8, PT, PT, R8, 0x8, RZ ;  /* 0x0000000808087810 */ /* 0x000fe40007ffe0ff */
[----:B------:R-:W-:Y:S02]  /*1b50*/  FSETP.GT.AND P0, PT, R6, R21, PT ;  /* 0x000000150600720b */ /* 0x000fe40003f04000 */
[----:B------:R0:W-:Y:S01]  /*1b60*/  STS [R11], R6 ;  /* 0x000000060b007388 */ /* 0x0001e20000000800 */
[----:B------:R-:W-:Y:S02]  /*1b70*/  ISETP.NE.AND P1, PT, R8, R9, PT ;  /* 0x000000090800720c */ /* 0x000fe40003f25270 */
[----:B------:R-:W-:Y:S01]  /*1b80*/  FSEL R21, R6, R21, P0 ;  /* 0x0000001506157208 */ /* 0x000fe20000000000 */
[----:B------:R0:W-:Y:S04]  /*1b90*/  STS [R11+0x4], R6 ;  /* 0x000004060b007388 */ /* 0x0001e80000000800 */
[----:B------:R0:W-:Y:S04]  /*1ba0*/  STS [R11+0x8], R6 ;  /* 0x000008060b007388 */ /* 0x0001e80000000800 */
[----:B------:R0:W-:Y:S04]  /*1bb0*/  STS [R11+0xc], R6 ;  /* 0x00000c060b007388 */ /* 0x0001e80000000800 */
[----:B------:R0:W-:Y:S04]  /*1bc0*/  STS [R11+0x10], R6 ;  /* 0x000010060b007388 */ /* 0x0001e80000000800 */
[----:B------:R0:W-:Y:S04]  /*1bd0*/  STS [R11+0x14], R6 ;  /* 0x000014060b007388 */ /* 0x0001e80000000800 */
[----:B------:R0:W-:Y:S04]  /*1be0*/  STS [R11+0x18], R6 ;  /* 0x000018060b007388 */ /* 0x0001e80000000800 */
[----:B------:R0:W-:Y:S01]  /*1bf0*/  STS [R11+0x1c], R6 ;  /* 0x00001c060b007388 */ /* 0x0001e20000000800 */
[----:B------:R-:W-:Y:S05]  /*1c00*/  @P1 BRA `(.L_x_26) ;  /* 0xfffffffc00c81947 */ /* 0x000fea000383ffff */
.L_x_25:
[----:B------:R-:W-:Y:S05]  /*1c10*/  @!P2 BRA `(.L_x_13) ;  /* 0x000000000068a947 */ /* 0x000fea0003800000 */
[----:B------:R-:W-:Y:S02]  /*1c20*/  ISETP.GE.U32.AND P0, PT, R10, 0x4, PT ;  /* 0x000000040a00780c */ /* 0x000fe40003f06070 */
[----:B------:R-:W-:-:S04]  /*1c30*/  LOP3.LUT R8, R17, 0x3, RZ, 0xc0, !PT ;  /* 0x0000000311087812 */ /* 0x000fc800078ec0ff */
[----:B------:R-:W-:-:S07]  /*1c40*/  ISETP.NE.AND P1, PT, R8, RZ, PT ;  /* 0x000000ff0800720c */ /* 0x000fce0003f25270 */
[----:B------:R-:W-:Y:S06]  /*1c50*/  @!P0 BRA `(.L_x_27) ;  /* 0x0000000000208947 */ /* 0x000fec0003800000 */
[C---:B0-----:R-:W-:Y:S01]  /*1c60*/  IMAD R11, R9.reuse, 0x4, R4 ;  /* 0x00000004090b7824 */ /* 0x041fe200078e0204 */
[CC--:B------:R-:W-:Y:S02]  /*1c70*/  FSETP.GT.AND P0, PT, R6.reuse, R21.reuse, PT ;  /* 0x000000150600720b */ /* 0x0c0fe40003f04000 */
[----:B------:R-:W-:Y:S02]  /*1c80*/  IADD3 R9, PT, PT, R9, 0x4, RZ ;  /* 0x0000000409097810 */ /* 0x000fe40007ffe0ff */
[----:B------:R1:W-:Y:S01]  /*1c90*/  STS [R11], R6 ;  /* 0x000000060b007388 */ /* 0x0003e20000000800 */
[----:B------:R-:W-:-:S03]  /*1ca0*/  FSEL R21, R6, R21, P0 ;  /* 0x0000001506157208 */ /* 0x000fc60000000000 */
[----:B------:R1:W-:Y:S04]  /*1cb0*/  STS [R11+0x4], R6 ;  /* 0x000004060b007388 */ /* 0x0003e80000000800 */
[----:B------:R1:W-:Y:S04]  /*1cc0*/  STS [R11+0x8], R6 ;  /* 0x000008060b007388 */ /* 0x0003e80000000800 */
[----:B------:R1:W-:Y:S02]  /*1cd0*/  STS [R11+0xc], R6 ;  /* 0x00000c060b007388 */ /* 0x0003e40000000800 */
.L_x_27:
[----:B------:R-:W-:Y:S05]  /*1ce0*/  @!P1 BRA `(.L_x_13) ;  /* 0x0000000000349947 */ /* 0x000fea0003800000 */
[----:B------:R-:W-:Y:S02]  /*1cf0*/  ISETP.NE.AND P0, PT, R8, 0x1, PT ;  /* 0x000000010800780c */ /* 0x000fe40003f05270 */
[----:B------:R-:W-:-:S04]  /*1d00*/  LOP3.LUT R8, R17, 0x1, RZ, 0xc0, !PT ;  /* 0x0000000111087812 */ /* 0x000fc800078ec0ff */
[----:B------:R-:W-:-:S07]  /*1d10*/  ISETP.NE.U32.AND P1, PT, R8, 0x1, PT ;  /* 0x000000010800780c */ /* 0x000fce0003f25070 */
[C-C-:B01----:R-:W-:Y:S01]  /*1d20*/  @P0 IMAD R11, R9.reuse, 0x4, R4.reuse ;  /* 0x00000004090b0824 */ /* 0x143fe200078e0204 */
[----:B------:R-:W-:Y:S02]  /*1d30*/  @P0 IADD3 R9, PT, PT, R9, 0x2, RZ ;  /* 0x0000000209090810 */ /* 0x000fe40007ffe0ff */
[CC--:B------:R-:W-:Y:S02]  /*1d40*/  @P0 FSETP.GT.AND P2, PT, R6.reuse, R21.reuse, PT ;  /* 0x000000150600020b */ /* 0x0c0fe40003f44000 */
[----:B------:R2:W-:Y:S01]  /*1d50*/  @P0 STS [R11], R6 ;  /* 0x000000060b000388 */ /* 0x0005e20000000800 */
[----:B------:R-:W-:Y:S01]  /*1d60*/  @!P1 IMAD R9, R9, 0x4, R4 ;  /* 0x0000000409099824 */ /* 0x000fe200078e0204 */
[C---:B------:R-:W-:Y:S02]  /*1d70*/  @P0 FSEL R21, R6.reuse, R21, P2 ;  /* 0x0000001506150208 */ /* 0x040fe40001000000 */
[----:B------:R2:W-:Y:S02]  /*1d80*/  @P0 STS [R11+0x4], R6 ;  /* 0x000004060b000388 */ /* 0x0005e40000000800 */
[----:B------:R-:W-:-:S02]  /*1d90*/  @!P1 FSETP.GT.AND P0, PT, R6, R21, PT ;  /* 0x000000150600920b */ /* 0x000fc40003f04000 */
[----:B------:R2:W-:Y:S02]  /*1da0*/  @!P1 STS [R9], R6 ;  /* 0x0000000609009388 */ /* 0x0005e40000000800 */
[----:B------:R-:W-:-:S09]  /*1db0*/  @!P1 FSEL R21, R6, R21, P0 ;  /* 0x0000001506159208 */ /* 0x000fd20000000000 */
.L_x_13:
[C---:B------:R-:W-:Y:S01]  /*1dc0*/  ISETP.GE.AND P0, PT, R17.reuse, 0x1, PT ;  /* 0x000000011100780c */ /* 0x040fe20003f06270 */
[----:B------:R-:W-:Y:S01]  /*1dd0*/  VIADD R23, R17, 0xffffffff ;  /* 0xffffffff11177836 */ /* 0x000fe20000000000 */
[----:B012---:R-:W-:-:S11]  /*1de0*/  MOV R6, RZ ;  /* 0x000000ff00067202 */ /* 0x007fd60000000f00 */
[----:B------:R-:W-:Y:S05]  /*1df0*/  @!P0 BRA `(.L_x_28) ;  /* 0x0000000400c08947 */ /* 0x000fea0003800000 */
[----:B------:R-:W-:Y:S01]  /*1e00*/  ISETP.GE.U32.AND P1, PT, R23, 0x3, PT ;  /* 0x000000031700780c */ /* 0x000fe20003f26070 */
[----:B------:R-:W-:Y:S01]  /*1e10*/  HFMA2 R6, -RZ, RZ, 0, 0 ;  /* 0x00000000ff067431 */ /* 0x000fe200000001ff */
[----:B------:R-:W-:Y:S01]  /*1e20*/  LOP3.LUT R25, R17, 0x3, RZ, 0xc0, !PT ;  /* 0x0000000311197812 */ /* 0x000fe200078ec0ff */
[----:B------:R-:W-:-:S03]  /*1e30*/  IMAD.MOV.U32 R9, RZ, RZ, RZ ;  /* 0x000000ffff097224 */ /* 0x000fc600078e00ff */
[----:B------:R-:W-:-:S07]  /*1e40*/  ISETP.NE.AND P2, PT, R25, RZ, PT ;  /* 0x000000ff1900720c */ /* 0x000fce0003f45270 */
[----:B------:R-:W-:Y:S06]  /*1e50*/  @!P1 BRA `(.L_x_29) ;  /* 0x0000000000e49947 */ /* 0x000fec0003800000 */
[----:B------:R-:W-:Y:S01]  /*1e60*/  LOP3.LUT R9, R17, 0x7ffffffc, RZ, 0xc0, !PT ;  /* 0x7ffffffc11097812 */ /* 0x000fe200078ec0ff */
[----:B------:R-:W-:Y:S01]  /*1e70*/  IMAD.MOV.U32 R11, RZ, RZ, RZ ;  /* 0x000000ffff0b7224 */ /* 0x000fe200078e00ff */
[----:B------:R-:W-:-:S07]  /*1e80*/  MOV R6, RZ ;  /* 0x000000ff00067202 */ /* 0x000fce0000000f00 */
.L_x_30:
[C---:B0-----:R-:W-:Y:S01]  /*1e90*/  LEA R8, R11.reuse, R4, 0x2 ;  /* 0x000000040b087211 */ /* 0x041fe200078e10ff */
[----:B------:R-:W-:Y:S01]  /*1ea0*/  IMAD.MOV.U32 R13, RZ, RZ, 0x3bbb989d ;  /* 0x3bbb989dff0d7424 */ /* 0x000fe200078e00ff */
[----:B------:R-:W-:Y:S01]  /*1eb0*/  MOV R14, 0x437c0000 ;  /* 0x437c0000000e7802 */ /* 0x000fe20000000f00 */
[----:B------:R-:W-:Y:S02]  /*1ec0*/  VIADD R11, R11, 0x4 ;  /* 0x000000040b0b7836 */ /* 0x000fe40000000000 */
[----:B------:R-:W0:Y:S03]  /*1ed0*/  LDS R24, [R8] ;  /* 0x0000000008187984 */ /* 0x000e260000000800 */
[----:B------:R-:W-:Y:S01]  /*1ee0*/  ISETP.NE.AND P1, PT, R11, R9, PT ;  /* 0x000000090b00720c */ /* 0x000fe20003f25270 */
[----:B------:R-:W1:Y:S04]  /*1ef0*/  LDS R22, [R8+0x4] ;  /* 0x0000040008167984 */ /* 0x000e680000000800 */
[----:B------:R-:W2:Y:S04]  /*1f00*/  LDS R18, [R8+0x8] ;  /* 0x0000080008127984 */ /* 0x000ea80000000800 */
[----:B------:R-:W3:Y:S01]  /*1f10*/  LDS R20, [R8+0xc] ;  /* 0x00000c0008147984 */ /* 0x000ee20000000800 */
[--C-:B0-----:R-:W-:Y:S01]  /*1f20*/  FADD R24, R24, -R21.reuse ;  /* 0x8000001518187221 */ /* 0x101fe20000000000 */
[----:B-1----:R-:W-:-:S03]  /*1f30*/  FADD R22, R22, -R21 ;  /* 0x8000001516167221 */ /* 0x002fc60000000000 */
[-C--:B------:R-:W-:Y:S01]  /*1f40*/  FFMA.SAT R15, R24, R13.reuse, 0.5 ;  /* 0x3f000000180f7423 */ /* 0x080fe2000000200d */
[----:B------:R-:W-:-:S03]  /*1f50*/  FFMA.SAT R19, R22, R13, 0.5 ;  /* 0x3f00000016137423 */ /* 0x000fc6000000200d */
[-C--:B------:R-:W-:Y:S01]  /*1f60*/  FFMA.RM R10, R15, R14.reuse, 12582913 ;  /* 0x4b4000010f0a7423 */ /* 0x080fe2000000400e */
[--C-:B--2---:R-:W-:Y:S01]  /*1f70*/  FADD R18, R18, -R21.reuse ;  /* 0x8000001512127221 */ /* 0x104fe20000000000 */
[----:B------:R-:W-:Y:S02]  /*1f80*/  FFMA.RM R12, R19, R14, 12582913 ;  /* 0x4b400001130c7423 */ /* 0x000fe4000000400e */
[----:B------:R-:W-:Y:S01]  /*1f90*/  FADD R15, R10, -12583039 ;  /* 0xcb40007f0a0f7421 */ /* 0x000fe20000000000 */
[----:B---3--:R-:W-:Y:S01]  /*1fa0*/  FADD R20, R20, -R21 ;  /* 0x8000001514147221 */ /* 0x008fe20000000000 */
[----:B------:R-:W-:Y:S02]  /*1fb0*/  IMAD.SHL.U32 R10, R10, 0x800000, RZ ;  /* 0x008000000a0a7824 */ /* 0x000fe400078e00ff */
[----:B------:R-:W-:Y:S01]  /*1fc0*/  FADD R19, R12, -12583039 ;  /* 0xcb40007f0c137421 */ /* 0x000fe20000000000 */
[----:B------:R-:W-:-:S03]  /*1fd0*/  FFMA R15, R24, 1.4426950216293334961, -R15 ;  /* 0x3fb8aa3b180f7823 */ /* 0x000fc6000000080f */
[----:B------:R-:W-:Y:S01]  /*1fe0*/  FFMA R27, R22, 1.4426950216293334961, -R19 ;  /* 0x3fb8aa3b161b7823 */ /* 0x000fe20000000813 */
[----:B------:R-:W-:Y:S01]  /*1ff0*/  FFMA R19, R24, 1.925963033500011079e-08, R15 ;  /* 0x32a5706018137823 */ /* 0x000fe2000000000f */
[-C--:B------:R-:W-:Y:S02]  /*2000*/  FFMA.SAT R15, R18, R13.reuse, 0.5 ;  /* 0x3f000000120f7423 */ /* 0x080fe4000000200d */
[----:B------:R-:W-:Y:S01]  /*2010*/  FFMA R22, R22, 1.925963033500011079e-08, R27 ;  /* 0x32a5706016167823 */ /* 0x000fe2000000001b */
[----:B------:R-:W-:Y:S01]  /*2020*/  FFMA.SAT R27, R20, R13, 0.5 ;  /* 0x3f000000141b7423 */ /* 0x000fe2000000200d */
[-C--:B------:R-:W-:Y:S01]  /*2030*/  FFMA.RM R15, R15, R14.reuse, 12582913 ;  /* 0x4b4000010f0f7423 */ /* 0x080fe2000000400e */
[----:B------:R-:W0:Y:S02]  /*2040*/  MUFU.EX2 R19, R19 ;  /* 0x0000001300137308 */ /* 0x000e240000000800 */
[----:B------:R-:W-:Y:S01]  /*2050*/  FFMA.RM R14, R27, R14, 12582913 ;  /* 0x4b4000011b0e7423 */ /* 0x000fe2000000400e */
[----:B------:R-:W-:-:S03]  /*2060*/  FADD R13, R15, -12583039 ;  /* 0xcb40007f0f0d7421 */ /* 0x000fc60000000000 */
[----:B------:R-:W-:Y:S01]  /*2070*/  FADD R27, R14, -12583039 ;  /* 0xcb40007f0e1b7421 */ /* 0x000fe20000000000 */
[----:B------:R-:W-:Y:S01]  /*2080*/  FFMA R13, R18, 1.4426950216293334961, -R13 ;  /* 0x3fb8aa3b120d7823 */ /* 0x000fe2000000080d */
[----:B------:R-:W1:Y:S01]  /*2090*/  MUFU.EX2 R22, R22 ;  /* 0x0000001600167308 */ /* 0x000e620000000800 */
[----:B------:R-:W-:Y:S01]  /*20a0*/  SHF.L.U32 R29, R14, 0x17, RZ ;  /* 0x000000170e1d7819 */ /* 0x000fe200000006ff */
[----:B------:R-:W-:Y:S01]  /*20b0*/  FFMA R27, R20, 1.4426950216293334961, -R27 ;  /* 0x3fb8aa3b141b7823 */ /* 0x000fe2000000081b */
[----:B------:R-:W-:-:S03]  /*20c0*/  FFMA R13, R18, 1.925963033500011079e-08, R13 ;  /* 0x32a57060120d7823 */ /* 0x000fc6000000000d */
[----:B------:R-:W-:Y:S01]  /*20d0*/  FFMA R18, R20, 1.925963033500011079e-08, R27 ;  /* 0x32a5706014127823 */ /* 0x000fe2000000001b */
[----:B------:R-:W-:Y:S01]  /*20e0*/  SHF.L.U32 R27, R12, 0x17, RZ ;  /* 0x000000170c1b7819 */ /* 0x000fe200000006ff */
[----:B------:R-:W-:Y:S01]  /*20f0*/  IMAD.SHL.U32 R12, R15, 0x800000, RZ ;  /* 0x008000000f0c7824 */ /* 0x000fe200078e00ff */
[----:B------:R-:W2:Y:S01]  /*2100*/  MUFU.EX2 R13, R13 ;  /* 0x0000000d000d7308 */ /* 0x000ea20000000800 */
[----:B0-----:R-:W-:-:S04]  /*2110*/  FMUL R19, R10, R19 ;  /* 0x000000130a137220 */ /* 0x001fc80000400000 */
[----:B------:R-:W-:Y:S01]  /*2120*/  FADD R6, R19, R6 ;  /* 0x0000000613067221 */ /* 0x000fe20000000000 */
[----:B------:R0:W-:Y:S02]  /*2130*/  STS [R8], R19 ;  /* 0x0000001308007388 */ /* 0x0001e40000000800 */
[----:B------:R-:W3:Y:S01]  /*2140*/  MUFU.EX2 R18, R18 ;  /* 0x0000001200127308 */ /* 0x000ee20000000800 */
[----:B-1----:R-:W-:-:S04]  /*2150*/  FMUL R27, R27, R22 ;  /* 0x000000161b1b7220 */ /* 0x002fc80000400000 */
[----:B------:R-:W-:Y:S01]  /*2160*/  FADD R6, R6, R27 ;  /* 0x0000001b06067221 */ /* 0x000fe20000000000 */
[----:B------:R0:W-:Y:S01]  /*2170*/  STS [R8+0x4], R27 ;  /* 0x0000041b08007388 */ /* 0x0001e20000000800 */
[----:B--2---:R-:W-:-:S04]  /*2180*/  FMUL R15, R12, R13 ;  /* 0x0000000d0c0f7220 */ /* 0x004fc80000400000 */
[----:B------:R-:W-:Y:S01]  /*2190*/  FADD R6, R6, R15 ;  /* 0x0000000f06067221 */ /* 0x000fe20000000000 */
[----:B------:R0:W-:Y:S01]  /*21a0*/  STS [R8+0x8], R15 ;  /* 0x0000080f08007388 */ /* 0x0001e20000000800 */
[----:B---3--:R-:W-:-:S04]  /*21b0*/  FMUL R29, R29, R18 ;  /* 0x000000121d1d7220 */ /* 0x008fc80000400000 */
[----:B------:R-:W-:Y:S01]  /*21c0*/  FADD R6, R6, R29 ;  /* 0x0000001d06067221 */ /* 0x000fe20000000000 */
[----:B------:R0:W-:Y:S01]  /*21d0*/  STS [R8+0xc], R29 ;  /* 0x00000c1d08007388 */ /* 0x0001e20000000800 */
[----:B------:R-:W-:Y:S05]  /*21e0*/  @P1 BRA `(.L_x_30) ;  /* 0xfffffffc00281947 */ /* 0x000fea000383ffff */
.L_x_29:
[----:B------:R-:W-:Y:S05]  /*21f0*/  @!P2 BRA `(.L_x_28) ;  /* 0x0000000000c0a947 */ /* 0x000fea0003800000 */
[----:B------:R-:W-:Y:S02]  /*2200*/  ISETP.NE.AND P1, PT, R25, 0x1, PT ;  /* 0x000000011900780c */ /* 0x000fe40003f25270 */
[----:B0-----:R-:W-:-:S04]  /*2210*/  LOP3.LUT R8, R17, 0x1, RZ, 0xc0, !PT ;  /* 0x0000000111087812 */ /* 0x001fc800078ec0ff */
[----:B------:R-:W-:-:S07]  /*2220*/  ISETP.NE.U32.AND P2, PT, R8, 0x1, PT ;  /* 0x000000010800780c */ /* 0x000fce0003f45070 */
[----:B------:R-:W-:Y:S06]  /*2230*/  @!P1 BRA `(.L_x_31) ;  /* 0x0000000000709947 */ /* 0x000fec0003800000 */
[C---:B------:R-:W-:Y:S01]  /*2240*/  LEA R8, R9.reuse, R4, 0x2 ;  /* 0x0000000409087211 */ /* 0x040fe200078e10ff */
[----:B------:R-:W-:Y:S02]  /*2250*/  HFMA2 R15, -RZ, RZ, 3.7421875, 0 ;  /* 0x437c0000ff0f7431 */ /* 0x000fe400000001ff */
[----:B------:R-:W-:Y:S02]  /*2260*/  IMAD.MOV.U32 R13, RZ, RZ, 0x3bbb989d ;  /* 0x3bbb989dff0d7424 */ /* 0x000fe400078e00ff */
[----:B------:R-:W-:Y:S01]  /*2270*/  VIADD R9, R9, 0x2 ;  /* 0x0000000209097836 */ /* 0x000fe20000000000 */
[----:B------:R-:W0:Y:S04]  /*2280*/  LDS R12, [R8+0x4] ;  /* 0x00000400080c7984 */ /* 0x000e280000000800 */
[----:B------:R-:W1:Y:S01]  /*2290*/  LDS R10, [R8] ;  /* 0x00000000080a7984 */ /* 0x000e620000000800 */
[--C-:B0-----:R-:W-:Y:S01]  /*22a0*/  FADD R12, R12, -R21.reuse ;  /* 0x800000150c0c7221 */ /* 0x101fe20000000000 */
[----:B-1----:R-:W-:-:S03]  /*22b0*/  FADD R10, R10, -R21 ;  /* 0x800000150a0a7221 */ /* 0x002fc60000000000 */
[-C--:B------:R-:W-:Y:S01]  /*22c0*/  FFMA.SAT R14, R12, R13.reuse, 0.5 ;  /* 0x3f0000000c0e7423 */ /* 0x080fe2000000200d */
[----:B------:R-:W-:-:S03]  /*22d0*/  FFMA.SAT R11, R10, R13, 0.5 ;  /* 0x3f0000000a0b7423 */ /* 0x000fc6000000200d */
[-C--:B------:R-:W-:Y:S01]  /*22e0*/  FFMA.RM R14, R14, R15.reuse, 12582913 ;  /* 0x4b4000010e0e7423 */ /* 0x080fe2000000400f */
[----:B------:R-:W-:-:S03]  /*22f0*/  FFMA.RM R11, R11, R15, 12582913 ;  /* 0x4b4000010b0b7423 */ /* 0x000fc6000000400f */
[C---:B------:R-:W-:Y:S01]  /*2300*/  FADD R15, R14.reuse, -12583039 ;  /* 0xcb40007f0e0f7421 */ /* 0x040fe20000000000 */
[----:B------:R-:W-:Y:S01]  /*2310*/  SHF.L.U32 R14, R14, 0x17, RZ ;  /* 0x000000170e0e7819 */ /* 0x000fe200000006ff */
[C---:B------:R-:W-:Y:S02]  /*2320*/  FADD R13, R11.reuse, -12583039 ;  /* 0xcb40007f0b0d7421 */ /* 0x040fe40000000000 */
[----:B------:R-:W-:Y:S01]  /*2330*/  FFMA R15, R12, 1.4426950216293334961, -R15 ;  /* 0x3fb8aa3b0c0f7823 */ /* 0x000fe2000000080f */
[----:B------:R-:W-:Y:S02]  /*2340*/  IMAD.SHL.U32 R11, R11, 0x800000, RZ ;  /* 0x008000000b0b7824 */ /* 0x000fe400078e00ff */
[----:B------:R-:W-:Y:S01]  /*2350*/  FFMA R13, R10, 1.4426950216293334961, -R13 ;  /* 0x3fb8aa3b0a0d7823 */ /* 0x000fe2000000080d */
[----:B------:R-:W-:-:S03]  /*2360*/  FFMA R15, R12, 1.925963033500011079e-08, R15 ;  /* 0x32a570600c0f7823 */ /* 0x000fc6000000000f */
[----:B------:R-:W-:-:S03]  /*2370*/  FFMA R13, R10, 1.925963033500011079e-08, R13 ;  /* 0x32a570600a0d7823 */ /* 0x000fc6000000000d */
[----:B------:R-:W0:Y:S08]  /*2380*/  MUFU.EX2 R15, R15 ;  /* 0x0000000f000f7308 */ /* 0x000e300000000800 */
[----:B------:R-:W1:Y:S01]  /*2390*/  MUFU.EX2 R10, R13 ;  /* 0x0000000d000a7308 */ /* 0x000e620000000800 */
[----:B0-----:R-:W-:-:S05]  /*23a0*/  FMUL R19, R14, R15 ;  /* 0x0000000f0e137220 */ /* 0x001fca0000400000 */
[----:B------:R0:W-:Y:S01]  /*23b0*/  STS [R8+0x4], R19 ;  /* 0x0000041308007388 */ /* 0x0001e20000000800 */
[----:B-1----:R-:W-:-:S04]  /*23c0*/  FMUL R11, R11, R10 ;  /* 0x0000000a0b0b7220 */ /* 0x002fc80000400000 */
[----:B------:R-:W-:Y:S01]  /*23d0*/  FADD R6, R6, R11 ;  /* 0x0000000b06067221 */ /* 0x000fe20000000000 */
[----:B------:R0:W-:Y:S03]  /*23e0*/  STS [R8], R11 ;  /* 0x0000000b08007388 */ /* 0x0001e60000000800 */
[----:B------:R-:W-:-:S07]  /*23f0*/  FADD R6, R6, R19 ;  /* 0x0000001306067221 */ /* 0x000fce0000000000 */
.L_x_31:
[----:B------:R-:W-:Y:S05]  /*2400*/  @P2 BRA `(.L_x_28) ;  /* 0x00000000003c2947 */ /* 0x000fea0003800000 */
[----:B------:R-:W-:Y:S01]  /*2410*/  LEA R9, R9, R4, 0x2 ;  /* 0x0000000409097211 */ /* 0x000fe200078e10ff */
[----:B0-----:R-:W-:Y:S01]  /*2420*/  IMAD.MOV.U32 R11, RZ, RZ, 0x3bbb989d ;  /* 0x3bbb989dff0b7424 */ /* 0x001fe200078e00ff */
[----:B------:R-:W-:-:S03]  /*2430*/  MOV R13, 0x437c0000 ;  /* 0x437c0000000d7802 */ /* 0x000fc60000000f00 */
[----:B------:R-:W0:Y:S02]  /*2440*/  LDS R8, [R9] ;  /* 0x0000000009087984 */ /* 0x000e240000000800 */
[----:B0-----:R-:W-:-:S04]  /*2450*/  FADD R8, R8, -R21 ;  /* 0x8000001508087221 */ /* 0x001fc80000000000 */
[----:B------:R-:W-:-:S04]  /*2460*/  FFMA.SAT R10, R8, R11, 0.5 ;  /* 0x3f000000080a7423 */ /* 0x000fc8000000200b */
[----:B------:R-:W-:-:S04]  /*2470*/  FFMA.RM R10, R10, R13, 12582913 ;  /* 0x4b4000010a0a7423 */ /* 0x000fc8000000400d */
[C---:B------:R-:W-:Y:S01]  /*2480*/  FADD R11, R10.reuse, -12583039 ;  /* 0xcb40007f0a0b7421 */ /* 0x040fe20000000000 */
[----:B------:R-:W-:-:S03]  /*2490*/  IMAD.SHL.U32 R10, R10, 0x800000, RZ ;  /* 0x008000000a0a7824 */ /* 0x000fc600078e00ff */
[----:B------:R-:W-:-:S04]  /*24a0*/  FFMA R11, R8, 1.4426950216293334961, -R11 ;  /* 0x3fb8aa3b080b7823 */ /* 0x000fc8000000080b */
[----:B------:R-:W-:-:S06]  /*24b0*/  FFMA R11, R8, 1.925963033500011079e-08, R11 ;  /* 0x32a57060080b7823 */ /* 0x000fcc000000000b */
[----:B------:R-:W0:Y:S02]  /*24c0*/  MUFU.EX2 R11, R11 ;  /* 0x0000000b000b7308 */ /* 0x000e240000000800 */
[----:B0-----:R-:W-:-:S04]  /*24d0*/  FMUL R10, R10, R11 ;  /* 0x0000000b0a0a7220 */ /* 0x001fc80000400000 */
[----:B------:R-:W-:Y:S01]  /*24e0*/  FADD R6, R6, R10 ;  /* 0x0000000a06067221 */ /* 0x000fe20000000000 */
[----:B------:R1:W-:Y:S06]  /*24f0*/  STS [R9], R10 ;  /* 0x0000000a09007388 */ /* 0x0003ec0000000800 */
.L_x_28:
[----:B------:R-:W-:Y:S05]  /*2500*/  @!P0 BRA `(.L_x_32) ;  /* 0x0000000c00d88947 */ /* 0x000fea0003800000 */
[----:B------:R-:W-:Y:S01]  /*2510*/  ISETP.GE.U32.AND P0, PT, R23, 0x7, PT ;  /* 0x000000071700780c */ /* 0x000fe20003f06070 */
[----:B------:R-:W-:Y:S01]  /*2520*/  HFMA2 R13, -RZ, RZ, 0, 0 ;  /* 0x00000000ff0d7431 */ /* 0x000fe200000001ff */
[----:B------:R-:W-:-:S11]  /*2530*/  LOP3.LUT R12, R17, 0x7, RZ, 0xc0, !PT ;  /* 0x00000007110c7812 */ /* 0x000fd600078ec0ff */
[----:B------:R-:W-:Y:S05]  /*2540*/  @!P0 BRA `(.L_x_33) ;  /* 0x0000000400e48947 */ /* 0x000fea0003800000 */
[----:B------:R-:W-:Y:S01]  /*2550*/  LOP3.LUT R13, R17, 0x7ffffff8, RZ, 0xc0, !PT ;  /* 0x7ffffff8110d7812 */ /* 0x000fe200078ec0ff */
[----:B0-----:R-:W-:-:S07]  /*2560*/  IMAD.MOV.U32 R15, RZ, RZ, RZ ;  /* 0x000000ffff0f7224 */ /* 0x001fce00078e00ff */
.L_x_42:
[----:B------:R-:W-:Y:S01]  /*2570*/  LEA R14, R15, R4, 0x2 ;  /* 0x000000040f0e7211 */ /* 0x000fe200078e10ff */
[----:B-1----:R-:W0:Y:S04]  /*2580*/  MUFU.RCP R9, R6 ;  /* 0x0000000600097308 */ /* 0x002e280000001000 */
[----:B------:R-:W1:Y:S01]  /*2590*/  LDS R8, [R14] ;  /* 0x000000000e087984 */ /* 0x000e620000000800 */
[----:B0-----:R-:W-:-:S04]  /*25a0*/  FFMA R10, R9, -R6, 1 ;  /* 0x3f800000090a7423 */ /* 0x001fc80000000806 */
[----:B------:R-:W-:Y:S01]  /*25b0*/  FFMA R9, R9, R10, R9 ;  /* 0x0000000a09097223 */ /* 0x000fe20000000009 */
[----:B-1----:R-:W0:Y:S03]  /*25c0*/  FCHK P0, R8, R6 ;  /* 0x0000000608007302 */ /* 0x002e260000000000 */
[----:B------:R-:W-:-:S04]  /*25d0*/  FFMA R11, R8, R9, RZ ;  /* 0x00000009080b7223 */ /* 0x000fc800000000ff */
[----:B------:R-:W-:-:S04]  /*25e0*/  FFMA R10, R11, -R6, R8 ;  /* 0x800000060b0a7223 */ /* 0x000fc80000000008 */
[----:B------:R-:W-:Y:S01]  /*25f0*/  FFMA R9, R9, R10, R11 ;  /* 0x0000000a09097223 */ /* 0x000fe2000000000b */
[----:B0-----:R-:W-:Y:S06]  /*2600*/  @!P0 BRA `(.L_x_34) ;  /* 0x00000000000c8947 */ /* 0x001fec0003800000 */
[----:B------:R-:W-:Y:S01]  /*2610*/  IMAD.MOV.U32 R20, RZ, RZ, R6 ;  /* 0x000000ffff147224 */ /* 0x000fe200078e0006 */
[----:B------:R-:W-:-:S07]  /*2620*/  MOV R10, 0x2640 ;  /* 0x00002640000a7802 */ /* 0x000fce0000000f00 */
[----:B------:R-:W-:Y:S05]  /*2630*/  CALL.REL.NOINC `($__internal_1_$__cuda_sm3x_div_rn_noftz_f32_slowpath) ;  /* 0x0000001c00547944 */ /* 0x000fea0003c00000 */
.L_x_34:
[----:B------:R-:W0:Y:S01]  /*2640*/  LDS R17, [R14+0x4] ;  /* 0x000004000e117984 */ /* 0x000e220000000800 */
[----:B------:R-:W1:Y:S03]  /*2650*/  MUFU.RCP R11, R6 ;  /* 0x00000006000b7308 */ /* 0x000e660000001000 */
[----:B------:R2:W-:Y:S01]  /*2660*/  STS [R14], R9 ;  /* 0x000000090e007388 */ /* 0x0005e20000000800 */
[----:B-1----:R-:W-:-:S04]  /*2670*/  FFMA R8, R11, -R6, 1 ;  /* 0x3f8000000b087423 */ /* 0x002fc80000000806 */
[----:B------:R-:W-:Y:S01]  /*2680*/  FFMA R8, R11, R8, R11 ;  /* 0x000000080b087223 */ /* 0x000fe2000000000b */
[----:B0-----:R-:W0:Y:S03]  /*2690*/  FCHK P0, R17, R6 ;  /* 0x0000000611007302 */ /* 0x001e260000000000 */
[----:B------:R-:W-:-:S04]  /*26a0*/  FFMA R11, R8, R17, RZ ;  /* 0x00000011080b7223 */ /* 0x000fc800000000ff */
[----:B------:R-:W-:-:S04]  /*26b0*/  FFMA R10, R11, -R6, R17 ;  /* 0x800000060b0a7223 */ /* 0x000fc80000000011 */
[----:B------:R-:W-:Y:S01]  /*26c0*/  FFMA R11, R8, R10, R11 ;  /* 0x0000000a080b7223 */ /* 0x000fe2000000000b */
[----:B0-2---:R-:W-:Y:S06]  /*26d0*/  @!P0 BRA `(.L_x_35) ;  /* 0x0000000000148947 */ /* 0x005fec0003800000 */
[----:B------:R-:W-:Y:S01]  /*26e0*/  MOV R8, R17 ;  /* 0x0000001100087202 */ /* 0x000fe20000000f00 */
[----:B------:R-:W-:Y:S01]  /*26f0*/  IMAD.MOV.U32 R20, RZ, RZ, R6 ;  /* 0x000000ffff147224 */ /* 0x000fe200078e0006 */
[----:B------:R-:W-:-:S07]  /*2700*/  MOV R10, 0x2720 ;  /* 0x00002720000a7802 */ /* 0x000fce0000000f00 */
[----:B------:R-:W-:Y:S05]  /*2710*/  CALL.REL.NOINC `($__internal_1_$__cuda_sm3x_div_rn_noftz_f32_slowpath) ;  /* 0x0000001c001c7944 */ /* 0x000fea0003c00000 */
[----:B------:R-:W-:-:S07]  /*2720*/  MOV R11, R9 ;  /* 0x00000009000b7202 */ /* 0x000fce0000000f00 */
.L_x_35:
[----:B------:R-:W0:Y:S01]  /*2730*/  LDS R17, [R14+0x8] ;  /* 0x000008000e117984 */ /* 0x000e220000000800 */
[----:B------:R-:W1:Y:S03]  /*2740*/  MUFU.RCP R9, R6 ;  /* 0x0000000600097308 */ /* 0x000e660000001000 */
[----:B------:R2:W-:Y:S01]  /*2750*/  STS [R14+0x4], R11 ;  /* 0x0000040b0e007388 */ /* 0x0005e20000000800 */
[----:B-1----:R-:W-:-:S04]  /*2760*/  FFMA R8, R9, -R6, 1 ;  /* 0x3f80000009087423 */ /* 0x002fc80000000806 */
[----:B------:R-:W-:Y:S01]  /*2770*/  FFMA R8, R9, R8, R9 ;  /* 0x0000000809087223 */ /* 0x000fe20000000009 */
[----:B0-----:R-:W0:Y:S03]  /*2780*/  FCHK P0, R17, R6 ;  /* 0x0000000611007302 */ /* 0x001e260000000000 */
[----:B------:R-:W-:-:S04]  /*2790*/  FFMA R9, R8, R17, RZ ;  /* 0x0000001108097223 */ /* 0x000fc800000000ff */
[----:B------:R-:W-:-:S04]  /*27a0*/  FFMA R10, R9, -R6, R17 ;  /* 0x80000006090a7223 */ /* 0x000fc80000000011 */
[----:B------:R-:W-:Y:S01]  /*27b0*/  FFMA R9, R8, R10, R9 ;  /* 0x0000000a08097223 */ /* 0x000fe20000000009 */
[----:B0-2---:R-:W-:Y:S06]  /*27c0*/  @!P0 BRA `(.L_x_36) ;  /* 0x0000000000108947 */ /* 0x005fec0003800000 */
[----:B------:R-:W-:Y:S01]  /*27d0*/  IMAD.MOV.U32 R8, RZ, RZ, R17 ;  /* 0x000000ffff087224 */ /* 0x000fe200078e0011 */
[----:B------:R-:W-:Y:S02]  /*27e0*/  MOV R20, R6 ;  /* 0x0000000600147202 */ /* 0x000fe40000000f00 */
[----:B------:R-:W-:-:S07]  /*27f0*/  MOV R10, 0x2810 ;  /* 0x00002810000a7802 */ /* 0x000fce0000000f00 */
[----:B------:R-:W-:Y:S05]  /*2800*/  CALL.REL.NOINC `($__internal_1_$__cuda_sm3x_div_rn_noftz_f32_slowpath) ;  /* 0x0000001800e07944 */ /* 0x000fea0003c00000 */
.L_x_36:
        /* <DEDUP_REMOVED lines=14> */
[----:B------:R-:W-:-:S07]  /*28f0*/  IMAD.MOV.U32 R11, RZ, RZ, R9 ;  /* 0x000000ffff0b7224 */ /* 0x000fce00078e0009 */
.L_x_37:
        /* <DEDUP_REMOVED lines=14> */
.L_x_38:
        /* <DEDUP_REMOVED lines=15> */
.L_x_39:
        /* <DEDUP_REMOVED lines=14> */
.L_x_40:
        /* <DEDUP_REMOVED lines=15> */
.L_x_41:
[----:B------:R2:W-:Y:S01]  /*2ca0*/  STS [R14+0x1c], R11 ;  /* 0x00001c0b0e007388 */ /* 0x0005e20000000800 */
[----:B------:R-:W-:-:S04]  /*2cb0*/  IADD3 R15, PT, PT, R15, 0x8, RZ ;  /* 0x000000080f0f7810 */ /* 0x000fc80007ffe0ff */
[----:B------:R-:W-:-:S13]  /*2cc0*/  ISETP.NE.AND P0, PT, R15, R13, PT ;  /* 0x0000000d0f00720c */ /* 0x000fda0003f05270 */
[----:B--2---:R-:W-:Y:S05]  /*2cd0*/  @P0 BRA `(.L_x_42) ;  /* 0xfffffff800240947 */ /* 0x004fea000383ffff */
.L_x_33:
[----:B------:R-:W-:-:S13]  /*2ce0*/  ISETP.NE.AND P0, PT, R12, RZ, PT ;  /* 0x000000ff0c00720c */ /* 0x000fda0003f05270 */
[----:B------:R-:W-:Y:S05]  /*2cf0*/  @!P0 BRA `(.L_x_32) ;  /* 0x0000000400dc8947 */ /* 0x000fea0003800000 */
[----:B------:R-:W2:Y:S01]  /*2d00*/  LDCU UR4, c[0x0][0x394] ;  /* 0x00007280ff0477ac */ /* 0x000ea20008000800 */
[----:B------:R-:W-:Y:S01]  /*2d10*/  ISETP.GE.U32.AND P0, PT, R12, 0x4, PT ;  /* 0x000000040c00780c */ /* 0x000fe20003f06070 */
[----:B--2---:R-:W-:-:S12]  /*2d20*/  ULOP3.LUT UR4, UR4, 0x3, URZ, 0xc0, !UPT ;  /* 0x0000000304047892 */ /* 0x004fd8000f8ec0ff */
[----:B------:R-:W-:Y:S05]  /*2d30*/  @!P0 BRA `(.L_x_43) ;  /* 0x0000000000f08947 */ /* 0x000fea0003800000 */
[----:B------:R-:W-:Y:S01]  /*2d40*/  IMAD R12, R13, 0x4, R4 ;  /* 0x000000040d0c7824 */ /* 0x000fe200078e0204 */
[----:B-1----:R-:W1:Y:S04]  /*2d50*/  MUFU.RCP R9, R6 ;  /* 0x0000000600097308 */ /* 0x002e680000001000 */
[----:B0-----:R-:W0:Y:S01]  /*2d60*/  LDS R11, [R12] ;  /* 0x000000000c0b7984 */ /* 0x001e220000000800 */
[----:B-1----:R-:W-:-:S04]  /*2d70*/  FFMA R8, R9, -R6, 1 ;  /* 0x3f80000009087423 */ /* 0x002fc80000000806 */
[----:B------:R-:W-:Y:S01]  /*2d80*/  FFMA R8, R9, R8, R9 ;  /* 0x0000000809087223 */ /* 0x000fe20000000009 */
[----:B0-----:R-:W0:Y:S03]  /*2d90*/  FCHK P0, R11, R6 ;  /* 0x000000060b007302 */ /* 0x001e260000000000 */
[----:B------:R-:W-:-:S04]  /*2da0*/  FFMA R9, R8, R11, RZ ;  /* 0x0000000b08097223 */ /* 0x000fc800000000ff */
[----:B------:R-:W-:-:S04]  /*2db0*/  FFMA R10, R9, -R6, R11 ;  /* 0x80000006090a7223 */ /* 0x000fc8000000000b */
[----:B------:R-:W-:Y:S01]  /*2dc0*/  FFMA R9, R8, R10, R9 ;  /* 0x0000000a08097223 */ /* 0x000fe20000000009 */
[----:B0-----:R-:W-:Y:S06]  /*2dd0*/  @!P0 BRA `(.L_x_44) ;  /* 0x0000000000108947 */ /* 0x001fec0003800000 */
[----:B------:R-:W-:Y:S01]  /*2de0*/  MOV R8, R11 ;  /* 0x0000000b00087202 */ /* 0x000fe20000000f00 */
[----:B------:R-:W-:Y:S01]  /*2df0*/  IMAD.MOV.U32 R20, RZ, RZ, R6 ;  /* 0x000000ffff147224 */ /* 0x000fe200078e0006 */
[----:B------:R-:W-:-:S07]  /*2e00*/  MOV R10, 0x2e20 ;  /* 0x00002e20000a7802 */ /* 0x000fce0000000f00 */
[----:B------:R-:W-:Y:S05]  /*2e10*/  CALL.REL.NOINC `($__internal_1_$__cuda_sm3x_div_rn_noftz_f32_slowpath) ;  /* 0x00000014005c7944 */ /* 0x000fea0003c00000 */
.L_x_44:
        /* <DEDUP_REMOVED lines=15> */
.L_x_45:
        /* <DEDUP_REMOVED lines=14> */
.L_x_46:
        /* <DEDUP_REMOVED lines=15> */
.L_x_47:
[----:B------:R2:W-:Y:S01]  /*30e0*/  STS [R12+0xc], R11 ;  /* 0x00000c0b0c007388 */ /* 0x0005e20000000800 */
[----:B------:R-:W-:-:S07]  /*30f0*/  IADD3 R13, PT, PT, R13, 0x4, RZ ;  /* 0x000000040d0d7810 */ /* 0x000fce0007ffe0ff */
.L_x_43:
[----:B------:R-:W-:-:S09]  /*3100*/  UISETP.NE.AND UP0, UPT, UR4, URZ, UPT ;  /* 0x000000ff0400728c */ /* 0x000fd2000bf05270 */
[----:B------:R-:W-:Y:S05]  /*3110*/  BRA.U !UP0, `(.L_x_32) ;  /* 0x0000000108d47547 */ /* 0x000fea000b800000 */
[----:B------:R-:W-:-:S09]  /*3120*/  UISETP.NE.AND UP0, UPT, UR4, 0x1, UPT ;  /* 0x000000010400788c */ /* 0x000fd2000bf05270 */
[----:B------:R-:W-:Y:S05]  /*3130*/  BRA.U !UP0, `(.L_x_48) ;  /* 0x00000001087c7547 */ /* 0x000fea000b800000 */
[----:B--2---:R-:W-:Y:S01]  /*3140*/  IMAD R12, R13, 0x4, R4 ;  /* 0x000000040d0c7824 */ /* 0x004fe200078e0204 */
        /* <DEDUP_REMOVED lines=13> */
.L_x_49:
        /* <DEDUP_REMOVED lines=15> */
.L_x_50:
[----:B------:R3:W-:Y:S01]  /*3310*/  STS [R12+0x4], R11 ;  /* 0x0000040b0c007388 */ /* 0x0007e20000000800 */
[----:B------:R-:W-:-:S07]  /*3320*/  VIADD R13, R13, 0x2 ;  /* 0x000000020d0d7836 */ /* 0x000fce0000000000 */
.L_x_48:
[----:B------:R-:W4:Y:S02]  /*3330*/  LDCU UR5, c[0x0][0x394] ;  /* 0x00007280ff0577ac */ /* 0x000f240008000800 */
[----:B----4-:R-:W-:-:S04]  /*3340*/  ULOP3.LUT UR5, UR5, 0x1, URZ, 0xc0, !UPT ;  /* 0x0000000105057892 */ /* 0x010fc8000f8ec0ff */
[----:B------:R-:W-:-:S09]  /*3350*/  UISETP.NE.U32.AND UP0, UPT, UR5, 0x1, UPT ;  /* 0x000000010500788c */ /* 0x000fd2000bf05070 */
[----:B------:R-:W-:Y:S05]  /*3360*/  BRA.U UP0, `(.L_x_32) ;  /* 0x0000000100407547 */ /* 0x000fea000b800000 */
[----:B------:R-:W-:Y:S01]  /*3370*/  LEA R13, R13, R4, 0x2 ;  /* 0x000000040d0d7211 */ /* 0x000fe200078e10ff */
[----:B-1----:R-:W1:Y:S04]  /*3380*/  MUFU.RCP R9, R6 ;  /* 0x0000000600097308 */ /* 0x002e680000001000 */
[----:B0-23--:R-:W0:Y:S01]  /*3390*/  LDS R11, [R13] ;  /* 0x000000000d0b7984 */ /* 0x00de220000000800 */
[----:B-1----:R-:W-:-:S04]  /*33a0*/  FFMA R8, R9, -R6, 1 ;  /* 0x3f80000009087423 */ /* 0x002fc80000000806 */
[----:B------:R-:W-:Y:S01]  /*33b0*/  FFMA R8, R9, R8, R9 ;  /* 0x0000000809087223 */ /* 0x000fe20000000009 */
[----:B0-----:R-:W0:Y:S03]  /*33c0*/  FCHK P0, R11, R6 ;  /* 0x000000060b007302 */ /* 0x001e260000000000 */
[----:B------:R-:W-:-:S04]  /*33d0*/  FFMA R9, R8, R11, RZ ;  /* 0x0000000b08097223 */ /* 0x000fc800000000ff */
[----:B------:R-:W-:-:S04]  /*33e0*/  FFMA R10, R9, -R6, R11 ;  /* 0x80000006090a7223 */ /* 0x000fc8000000000b */
[----:B------:R-:W-:Y:S01]  /*33f0*/  FFMA R8, R8, R10, R9 ;  /* 0x0000000a08087223 */ /* 0x000fe20000000009 */
[----:B0-----:R-:W-:Y:S06]  /*3400*/  @!P0 BRA `(.L_x_51) ;  /* 0x0000000000148947 */ /* 0x001fec0003800000 */
[----:B------:R-:W-:Y:S01]  /*3410*/  IMAD.MOV.U32 R8, RZ, RZ, R11 ;  /* 0x000000ffff087224 */ /* 0x000fe200078e000b */
[----:B------:R-:W-:Y:S02]  /*3420*/  MOV R20, R6 ;  /* 0x0000000600147202 */ /* 0x000fe40000000f00 */
[----:B------:R-:W-:-:S07]  /*3430*/  MOV R10, 0x3450 ;  /* 0x00003450000a7802 */ /* 0x000fce0000000f00 */
[----:B------:R-:W-:Y:S05]  /*3440*/  CALL.REL.NOINC `($__internal_1_$__cuda_sm3x_div_rn_noftz_f32_slowpath) ;  /* 0x0000000c00d07944 */ /* 0x000fea0003c00000 */
[----:B------:R-:W-:-:S07]  /*3450*/  IMAD.MOV.U32 R8, RZ, RZ, R9 ;  /* 0x000000ffff087224 */ /* 0x000fce00078e0009 */
.L_x_51:
[----:B------:R4:W-:Y:S02]  /*3460*/  STS [R13], R8 ;  /* 0x000000080d007388 */ /* 0x0009e40000000800 */
.L_x_32:
[----:B------:R-:W-:-:S13]  /*3470*/  ISETP.GE.AND P0, PT, R0, 0x1, PT ;  /* 0x000000010000780c */ /* 0x000fda0003f06270 */
[----:B------:R-:W-:Y:S05]  /*3480*/  @!P0 EXIT ;  /* 0x000000000000894d */ /* 0x000fea0003800000 */
[----:B-1----:R-:W1:Y:S02]  /*3490*/  LDC R10, c[0x0][0x394] ;  /* 0x0000e500ff0a7b82 */ /* 0x002e640000000800 */
[----:B-1----:R-:W-:-:S13]  /*34a0*/  ISETP.GE.AND P0, PT, R10, 0x1, PT ;  /* 0x000000010a00780c */ /* 0x002fda0003f06270 */
[----:B------:R-:W-:Y:S05]  /*34b0*/  @!P0 BRA `(.L_x_52) ;  /* 0x0000000400c88947 */ /* 0x000fea0003800000 */
[C---:B------:R-:W-:Y:S01]  /*34c0*/  LOP3.LUT R23, R10.reuse, 0x7, RZ, 0xc0, !PT ;  /* 0x000000070a177812 */ /* 0x040fe200078ec0ff */
[----:B0-23--:R-:W-:Y:S01]  /*34d0*/  HFMA2 R11, -RZ, RZ, 0, 0 ;  /* 0x00000000ff0b7431 */ /* 0x00dfe200000001ff */
[C---:B------:R-:W-:Y:S02]  /*34e0*/  LEA R6, R10.reuse, 0x4, 0x3 ;  /* 0x000000040a067811 */ /* 0x040fe400078e18ff */
[C---:B------:R-:W-:Y:S01]  /*34f0*/  IADD3 R9, PT, PT, R10.reuse, -0x1, RZ ;  /* 0xffffffff0a097810 */ /* 0x040fe20007ffe0ff */
[----:B----4-:R-:W-:Y:S01]  /*3500*/  VIADD R8, R23, 0xffffffff ;  /* 0xffffffff17087836 */ /* 0x010fe20000000000 */
[----:B------:R-:W-:Y:S01]  /*3510*/  LEA R12, R10, 0x4, 0x2 ;  /* 0x000000040a0c7811 */ /* 0x000fe200078e10ff */
[--C-:B------:R-:W-:Y:S01]  /*3520*/  IMAD R6, R0, R6, R7.reuse ;  /* 0x0000000600067224 */ /* 0x100fe200078e0207 */
[----:B------:R-:W-:Y:S02]  /*3530*/  ISETP.GE.U32.AND P0, PT, R9, 0x7, PT ;  /* 0x000000070900780c */ /* 0x000fe40003f06070 */
[----:B------:R-:W-:Y:S01]  /*3540*/  ISETP.GE.U32.AND P1, PT, R8, 0x3, PT ;  /* 0x000000030800780c */ /* 0x000fe20003f26070 */
[----:B------:R-:W-:Y:S01]  /*3550*/  IMAD R12, R0, R12, R7 ;  /* 0x0000000c000c7224 */ /* 0x000fe200078e0207 */
[----:B------:R-:W-:-:S02]  /*3560*/  LOP3.LUT R8, R10, 0x7ffffff8, RZ, 0xc0, !PT ;  /* 0x7ffffff80a087812 */ /* 0x000fc400078ec0ff */
[----:B------:R-:W-:Y:S02]  /*3570*/  LOP3.LUT R10, R10, 0x3, RZ, 0xc0, !PT ;  /* 0x000000030a0a7812 */ /* 0x000fe400078ec0ff */
[----:B------:R-:W-:Y:S01]  /*3580*/  IADD3 R13, PT, PT, R6, 0x10, RZ ;  /* 0x00000010060d7810 */ /* 0x000fe20007ffe0ff */
[----:B------:R-:W-:-:S07]  /*3590*/  IMAD.MOV R9, RZ, RZ, -R8 ;  /* 0x000000ffff097224 */ /* 0x000fce00078e0a08 */
.L_x_58:
[----:B0-----:R-:W-:Y:S01]  /*35a0*/  IMAD.MOV.U32 R17, RZ, RZ, RZ ;  /* 0x000000ffff117224 */ /* 0x001fe200078e00ff */
[----:B------:R-:W-:Y:S01]  /*35b0*/  MOV R7, RZ ;  /* 0x000000ff00077202 */ /* 0x000fe20000000f00 */
[----:B------:R-:W-:Y:S06]  /*35c0*/  @!P0 BRA `(.L_x_53) ;  /* 0x0000000000a48947 */ /* 0x000fec0003800000 */
[----:B------:R-:W-:Y:S01]  /*35d0*/  IMAD R7, R11, 0x4, R12 ;  /* 0x000000040b077824 */ /* 0x000fe200078e020c */
[----:B------:R-:W-:Y:S01]  /*35e0*/  MOV R17, RZ ;  /* 0x000000ff00117202 */ /* 0x000fe20000000f00 */
[----:B------:R-:W-:Y:S01]  /*35f0*/  IMAD.MOV.U32 R6, RZ, RZ, R13 ;  /* 0x000000ffff067224 */ /* 0x000fe200078e000d */
[----:B------:R-:W-:-:S07]  /*3600*/  MOV R14, R9 ;  /* 0x00000009000e7202 */ /* 0x000fce0000000f00 */
.L_x_54:
[----:B------:R-:W-:Y:S01]  /*3610*/  IMAD R25, R0, 0x4, R7 ;  /* 0x0000000400197824 */ /* 0x000fe200078e0207 */
[----:B------:R-:W-:Y:S01]  /*3620*/  LDS R22, [R6+-0x10] ;  /* 0xfffff00006167984 */ /* 0x000fe20000000800 */
[----:B------:R-:W-:-:S03]  /*3630*/  IADD3 R14, PT, PT, R14, 0x8, RZ ;  /* 0x000000080e0e7810 */ /* 0x000fc60007ffe0ff */
[----:B------:R0:W1:Y:S01]  /*3640*/  LDS R24, [R7] ;  /* 0x0000000007187984 */ /* 0x0000620000000800 */
[----:B------:R-:W-:Y:S02]  /*3650*/  LEA R27, R0, R25, 0x2 ;  /* 0x00000019001b7211 */ /* 0x000fe400078e10ff */
[----:B------:R-:W-:Y:S01]  /*3660*/  ISETP.NE.AND P2, PT, R14, RZ, PT ;  /* 0x000000ff0e00720c */ /* 0x000fe20003f45270 */
[----:B------:R-:W-:Y:S02]  /*3670*/  LDS R21, [R6+-0xc] ;  /* 0xfffff40006157984 */ /* 0x000fe40000000800 */
[C---:B------:R-:W-:Y:S02]  /*3680*/  IMAD R29, R0.reuse, 0x4, R27 ;  /* 0x00000004001d7824 */ /* 0x040fe400078e021b */
[----:B------:R-:W2:Y:S01]  /*3690*/  LDS R25, [R25] ;  /* 0x0000000019197984 */ /* 0x000ea20000000800 */
[C---:B0-----:R-:W-:Y:S02]  /*36a0*/  IMAD R7, R0.reuse, 0x20, R7 ;  /* 0x0000002000077824 */ /* 0x041fe400078e0207 */
[----:B------:R-:W-:Y:S01]  /*36b0*/  LEA R26, R0, R29, 0x2 ;  /* 0x0000001d001a7211 */ /* 0x000fe200078e10ff */
[----:B------:R-:W-:Y:S04]  /*36c0*/  LDS R19, [R6+-0x8] ;  /* 0xfffff80006137984 */ /* 0x000fe80000000800 */
[----:B------:R-:W0:Y:S04]  /*36d0*/  LDS R20, [R27] ;  /* 0x000000001b147984 */ /* 0x000e280000000800 */
[----:B------:R-:W-:Y:S04]  /*36e0*/  LDS R15, [R6+-0x4] ;  /* 0xfffffc00060f7984 */ /* 0x000fe80000000800 */
[----:B------:R-:W3:Y:S01]  /*36f0*/  LDS R18, [R29] ;  /* 0x000000001d127984 */ /* 0x000ee20000000800 */
[----:B-1----:R-:W-:-:S03]  /*3700*/  FFMA R22, R22, R24, R17 ;  /* 0x0000001816167223 */ /* 0x002fc60000000011 */
[----:B------:R-:W-:Y:S01]  /*3710*/  LDS R17, [R6] ;  /* 0x0000000006117984 */ /* 0x000fe20000000800 */
[----:B--2---:R-:W-:Y:S01]  /*3720*/  FFMA R24, R21, R25, R22 ;  /* 0x0000001915187223 */ /* 0x004fe20000000016 */
[C---:B------:R-:W-:Y:S02]  /*3730*/  IMAD R21, R0.reuse, 0x4, R26 ;  /* 0x0000000400157824 */ /* 0x040fe400078e021a */
[----:B------:R-:W1:Y:S03]  /*3740*/  LDS R22, [R26] ;  /* 0x000000001a167984 */ /* 0x000e660000000800 */
[C---:B------:R-:W-:Y:S01]  /*3750*/  LEA R25, R0.reuse, R21, 0x2 ;  /* 0x0000001500197211 */ /* 0x040fe200078e10ff */
[----:B0-----:R-:W-:Y:S02]  /*3760*/  FFMA R24, R19, R20, R24 ;  /* 0x0000001413187223 */ /* 0x001fe40000000018 */
[----:B------:R-:W-:Y:S02]  /*3770*/  LDS R19, [R6+0x4] ;  /* 0x0000040006137984 */ /* 0x000fe40000000800 */
[----:B------:R-:W-:-:S02]  /*3780*/  IMAD R27, R0, 0x4, R25 ;  /* 0x00000004001b7824 */ /* 0x000fc400078e0219 */
[----:B------:R-:W0:Y:S01]  /*3790*/  LDS R20, [R21] ;  /* 0x0000000015147984 */ /* 0x000e220000000800 */
[----:B---3--:R-:W-:-:S03]  /*37a0*/  FFMA R18, R15, R18, R24 ;  /* 0x000000120f127223 */ /* 0x008fc60000000018 */
[----:B------:R-:W-:Y:S04]  /*37b0*/  LDS R15, [R6+0x8] ;  /* 0x00000800060f7984 */ /* 0x000fe80000000800 */
[----:B------:R-:W2:Y:S04]  /*37c0*/  LDS R25, [R25] ;  /* 0x0000000019197984 */ /* 0x000ea80000000800 */
[----:B------:R-:W-:Y:S04]  /*37d0*/  LDS R27, [R27] ;  /* 0x000000001b1b7984 */ /* 0x000fe80000000800 */
[----:B------:R3:W4:Y:S02]  /*37e0*/  LDS R24, [R6+0xc] ;  /* 0x00000c0006187984 */ /* 0x0007240000000800 */
[----:B---3--:R-:W-:Y:S01]  /*37f0*/  IADD3 R6, PT, PT, R6, 0x20, RZ ;  /* 0x0000002006067810 */ /* 0x008fe20007ffe0ff */
[----:B-1----:R-:W-:-:S04]  /*3800*/  FFMA R18, R17, R22, R18 ;  /* 0x0000001611127223 */ /* 0x002fc80000000012 */
[----:B0-----:R-:W-:-:S04]  /*3810*/  FFMA R18, R19, R20, R18 ;  /* 0x0000001413127223 */ /* 0x001fc80000000012 */
[----:B--2---:R-:W-:-:S04]  /*3820*/  FFMA R15, R15, R25, R18 ;  /* 0x000000190f0f7223 */ /* 0x004fc80000000012 */
[----:B----4-:R-:W-:Y:S01]  /*3830*/  FFMA R17, R24, R27, R15 ;  /* 0x0000001b18117223 */ /* 0x010fe2000000000f */
[----:B------:R-:W-:Y:S06]  /*3840*/  @P2 BRA `(.L_x_54) ;  /* 0xfffffffc00702947 */ /* 0x000fec000383ffff */
[----:B------:R-:W-:-:S07]  /*3850*/  IMAD.MOV.U32 R7, RZ, RZ, R8 ;  /* 0x000000ffff077224 */ /* 0x000fce00078e0008 */
.L_x_53:
[----:B------:R-:W-:-:S13]  /*3860*/  ISETP.NE.AND P2, PT, R23, RZ, PT ;  /* 0x000000ff1700720c */ /* 0x000fda0003f45270 */
[----:B------:R-:W-:Y:S05]  /*3870*/  @!P2 BRA `(.L_x_55) ;  /* 0x0000000000aca947 */ /* 0x000fea0003800000 */
[----:B------:R-:W-:Y:S01]  /*3880*/  ISETP.NE.AND P2, PT, R10, RZ, PT ;  /* 0x000000ff0a00720c */ /* 0x000fe20003f45270 */
[----:B------:R-:W-:-:S12]  /*3890*/  @!P1 BRA `(.L_x_56) ;  /* 0x00000000004c9947 */ /* 0x000fd80003800000 */
[----:B------:R-:W-:Y:S01]  /*38a0*/  IMAD R14, R0, R7, R11 ;  /* 0x00000007000e7224 */ /* 0x000fe200078e020b */
[C---:B------:R-:W-:Y:S01]  /*38b0*/  LEA R6, R7.reuse, R4, 0x2 ;  /* 0x0000000407067211 */ /* 0x040fe200078e10ff */
[----:B------:R-:W-:Y:S02]  /*38c0*/  VIADD R7, R7, 0x4 ;  /* 0x0000000407077836 */ /* 0x000fe40000000000 */
[----:B------:R-:W-:Y:S02]  /*38d0*/  IMAD R15, R14, 0x4, R5 ;  /* 0x000000040e0f7824 */ /* 0x000fe400078e0205 */
[----:B------:R-:W-:Y:S03]  /*38e0*/  LDS R14, [R6] ;  /* 0x00000000060e7984 */ /* 0x000fe60000000800 */
[C---:B------:R-:W-:Y:S01]  /*38f0*/  LEA R21, R0.reuse, R15, 0x2 ;  /* 0x0000000f00157211 */ /* 0x040fe200078e10ff */
[----:B------:R-:W-:Y:S04]  /*3900*/  LDS R19, [R6+0x4] ;  /* 0x0000040006137984 */ /* 0x000fe80000000800 */
[----:B------:R-:W0:Y:S01]  /*3910*/  LDS R15, [R15] ;  /* 0x000000000f0f7984 */ /* 0x000e220000000800 */
[----:B------:R-:W-:-:S03]  /*3920*/  IMAD R27, R0, 0x4, R21 ;  /* 0x00000004001b7824 */ /* 0x000fc600078e0215 */
[----:B------:R-:W1:Y:S02]  /*3930*/  LDS R21, [R21] ;  /* 0x0000000015157984 */ /* 0x000e640000000800 */
[----:B------:R-:W-:Y:S02]  /*3940*/  LEA R18, R0, R27, 0x2 ;  /* 0x0000001b00127211 */ /* 0x000fe400078e10ff */
[----:B------:R-:W-:Y:S04]  /*3950*/  LDS R25, [R6+0x8] ;  /* 0x0000080006197984 */ /* 0x000fe80000000800 */
[----:B------:R-:W2:Y:S04]  /*3960*/  LDS R27, [R27] ;  /* 0x000000001b1b7984 */ /* 0x000ea80000000800 */
[----:B------:R-:W-:Y:S04]  /*3970*/  LDS R29, [R6+0xc] ;  /* 0x00000c00061d7984 */ /* 0x000fe80000000800 */
[----:B------:R-:W3:Y:S01]  /*3980*/  LDS R18, [R18] ;  /* 0x0000000012127984 */ /* 0x000ee20000000800 */
[----:B0-----:R-:W-:-:S04]  /*3990*/  FFMA R14, R14, R15, R17 ;  /* 0x0000000f0e0e7223 */ /* 0x001fc80000000011 */
[----:B-1----:R-:W-:-:S04]  /*39a0*/  FFMA R14, R19, R21, R14 ;  /* 0x00000015130e7223 */ /* 0x002fc8000000000e */
[----:B--2---:R-:W-:-:S04]  /*39b0*/  FFMA R14, R25, R27, R14 ;  /* 0x0000001b190e7223 */ /* 0x004fc8000000000e */
[----:B---3--:R-:W-:-:S07]  /*39c0*/  FFMA R17, R29, R18, R14 ;  /* 0x000000121d117223 */ /* 0x008fce000000000e */
.L_x_56:
[----:B------:R-:W-:Y:S05]  /*39d0*/  @!P2 BRA `(.L_x_55) ;  /* 0x000000000054a947 */ /* 0x000fea0003800000 */
[----:B------:R-:W0:Y:S01]  /*39e0*/  LDC R6, c[0x0][0x394] ;  /* 0x0000e500ff067b82 */ /* 0x000e220000000800 */
[----:B------:R-:W-:Y:S02]  /*39f0*/  ISETP.NE.AND P3, PT, R10, 0x1, PT ;  /* 0x000000010a00780c */ /* 0x000fe40003f65270 */
[----:B0-----:R-:W-:-:S11]  /*3a00*/  LOP3.LUT P2, RZ, R6, 0x1, RZ, 0xc0, !PT ;  /* 0x0000000106ff7812 */ /* 0x001fd6000784c0ff */
[----:B------:R-:W-:Y:S05]  /*3a10*/  @!P3 BRA `(.L_x_57) ;  /* 0x00000000002cb947 */ /* 0x000fea0003800000 */
[----:B------:R-:W-:Y:S01]  /*3a20*/  IMAD R14, R0, R7, R11 ;  /* 0x00000007000e7224 */ /* 0x000fe200078e020b */
[C---:B------:R-:W-:Y:S01]  /*3a30*/  LEA R6, R7.reuse, R4, 0x2 ;  /* 0x0000000407067211 */ /* 0x040fe200078e10ff */
[----:B------:R-:W-:Y:S02]  /*3a40*/  VIADD R7, R7, 0x2 ;  /* 0x0000000207077836 */ /* 0x000fe40000000000 */
[----:B------:R-:W-:Y:S02]  /*3a50*/  IMAD R15, R14, 0x4, R5 ;  /* 0x000000040e0f7824 */ /* 0x000fe400078e0205 */
[----:B------:R-:W-:Y:S03]  /*3a60*/  LDS R14, [R6] ;  /* 0x00000000060e7984 */ /* 0x000fe60000000800 */
[----:B------:R-:W-:Y:S01]  /*3a70*/  LEA R18, R0, R15, 0x2 ;  /* 0x0000000f00127211 */ /* 0x000fe200078e10ff */
[----:B------:R-:W-:Y:S04]  /*3a80*/  LDS R19, [R6+0x4] ;  /* 0x0000040006137984 */ /* 0x000fe80000000800 */
[----:B------:R-:W0:Y:S04]  /*3a90*/  LDS R15, [R15] ;  /* 0x000000000f0f7984 */ /* 0x000e280000000800 */
[----:B------:R-:W1:Y:S01]  /*3aa0*/  LDS R18, [R18] ;  /* 0x0000000012127984 */ /* 0x000e620000000800 */
[----:B0-----:R-:W-:-:S04]  /*3ab0*/  FFMA R14, R14, R15, R17 ;  /* 0x0000000f0e0e7223 */ /* 0x001fc80000000011 */
[----:B-1----:R-:W-:-:S07]  /*3ac0*/  FFMA R17, R19, R18, R14 ;  /* 0x0000001213117223 */ /* 0x002fce000000000e */
.L_x_57:
[----:B------:R-:W-:Y:S01]  /*3ad0*/  @P2 IMAD R14, R0, R7, R11 ;  /* 0x00000007000e2224 */ /* 0x000fe200078e020b */
[----:B------:R-:W-:-:S03]  /*3ae0*/  @P2 LEA R6, R7, R4, 0x2 ;  /* 0x0000000407062211 */ /* 0x000fc600078e10ff */
[----:B------:R-:W-:-:S03]  /*3af0*/  @P2 IMAD R14, R14, 0x4, R5 ;  /* 0x000000040e0e2824 */ /* 0x000fc600078e0205 */
[----:B------:R-:W-:Y:S04]  /*3b00*/  @P2 LDS R6, [R6] ;  /* 0x0000000006062984 */ /* 0x000fe80000000800 */
[----:B------:R-:W0:Y:S02]  /*3b10*/  @P2 LDS R14, [R14] ;  /* 0x000000000e0e2984 */ /* 0x000e240000000800 */
[----:B0-----:R-:W-:-:S07]  /*3b20*/  @P2 FFMA R17, R6, R14, R17 ;  /* 0x0000000e06112223 */ /* 0x001fce0000000011 */
.L_x_55:
[----:B------:R-:W0:Y:S01]  /*3b30*/  LDCU.64 UR4, c[0x0][0x388] ;  /* 0x00007100ff0477ac */ /* 0x000e220008000a00 */
[----:B------:R-:W-:Y:S01]  /*3b40*/  IADD3 R7, PT, PT, R3, R11, RZ ;  /* 0x0000000b03077210 */ /* 0x000fe20007ffe0ff */
[----:B------:R-:W-:-:S03]  /*3b50*/  VIADD R11, R11, 0x1 ;  /* 0x000000010b0b7836 */ /* 0x000fc60000000000 */
[----:B------:R-:W-:-:S04]  /*3b60*/  IADD3 R14, P2, PT, R2, R7, RZ ;  /* 0x00000007020e7210 */ /* 0x000fc80007f5e0ff */
[----:B------:R-:W-:Y:S02]  /*3b70*/  LEA.HI.X.SX32 R7, R7, R16, 0x1, P2 ;  /* 0x0000001007077211 */ /* 0x000fe400010f0eff */
[----:B0-----:R-:W-:-:S04]  /*3b80*/  LEA R6, P2, R14, UR4, 0x2 ;  /* 0x000000040e067c11 */ /* 0x001fc8000f8410ff */
[----:B------:R-:W-:Y:S02]  /*3b90*/  LEA.HI.X R7, R14, UR5, R7, 0x2, P2 ;  /* 0x000000050e077c11 */ /* 0x000fe400090f1407 */
[----:B------:R-:W-:-:S03]  /*3ba0*/  ISETP.NE.AND P2, PT, R11, R0, PT ;  /* 0x000000000b00720c */ /* 0x000fc60003f45270 */
[----:B------:R0:W-:Y:S10]  /*3bb0*/  STG.E desc[UR8][R6.64], R17 ;  /* 0x0000001106007986 */ /* 0x0001f4000c101908 */
[----:B------:R-:W-:Y:S05]  /*3bc0*/  @!P2 EXIT ;  /* 0x000000000000a94d */ /* 0x000fea0003800000 */
[----:B------:R-:W-:Y:S05]  /*3bd0*/  BRA `(.L_x_58) ;  /* 0xfffffff800707947 */ /* 0x000fea000383ffff */
.L_x_52:
[C---:B------:R-:W-:Y:S02]  /*3be0*/  IADD3 R4, PT, PT, R0.reuse, -0x1, RZ ;  /* 0xffffffff00047810 */ /* 0x040fe40007ffe0ff */
[----:B------:R-:W-:Y:S02]  /*3bf0*/  LOP3.LUT R25, R0, 0x7, RZ, 0xc0, !PT ;  /* 0x0000000700197812 */ /* 0x000fe400078ec0ff */
[----:B------:R-:W-:Y:S01]  /*3c00*/  ISETP.GE.U32.AND P1, PT, R4, 0x7, PT ;  /* 0x000000070400780c */ /* 0x000fe20003f26070 */
[----:B------:R-:W-:Y:S01]  /*3c10*/  IMAD.MOV.U32 R4, RZ, RZ, RZ ;  /* 0x000000ffff047224 */ /* 0x000fe200078e00ff */
[----:B------:R-:W-:-:S11]  /*3c20*/  ISETP.NE.AND P0, PT, R25, RZ, PT ;  /* 0x000000ff1900720c */ /* 0x000fd60003f05270 */
[----:B------:R-:W-:Y:S05]  /*3c30*/  @!P1 BRA `(.L_x_59) ;  /* 0x0000000000d89947 */ /* 0x000fea0003800000 */
[----:B------:R-:W-:Y:S01]  /*3c40*/  LOP3.LUT R4, R0, 0x7ffffff8, RZ, 0xc0, !PT ;  /* 0x7ffffff800047812 */ /* 0x000fe200078ec0ff */
[----:B------:R-:W1:Y:S01]  /*3c50*/  LDCU.64 UR6, c[0x0][0x388] ;  /* 0x00007100ff0677ac */ /* 0x000e620008000a00 */
[----:B------:R-:W-:-:S05]  /*3c60*/  UMOV UR4, URZ ;  /* 0x000000ff00047c82 */ /* 0x000fca0008000000 */
.L_x_60:
[----:B------:R-:W-:Y:S01]  /*3c70*/  IADD3 R5, PT, PT, R3, UR4, RZ ;  /* 0x0000000403057c10 */ /* 0x000fe2000fffe0ff */
[----:B------:R-:W-:-:S03]  /*3c80*/  UIADD3 UR4, UPT, UPT, UR4, 0x8, URZ ;  /* 0x0000000804047890 */ /* 0x000fc6000fffe0ff */
[----:B0---4-:R-:W-:Y:S01]  /*3c90*/  IADD3 R8, P1, PT, R2, R5, RZ ;  /* 0x0000000502087210 */ /* 0x011fe20007f3e0ff */
[C---:B------:R-:W-:Y:S01]  /*3ca0*/  VIADD R7, R5.reuse, 0x1 ;  /* 0x0000000105077836 */ /* 0x040fe20000000000 */
[C---:B------:R-:W-:Y:S01]  /*3cb0*/  IADD3 R9, PT, PT, R5.reuse, 0x2, RZ ;  /* 0x0000000205097810 */ /* 0x040fe20007ffe0ff */
[C---:B--23--:R-:W-:Y:S01]  /*3cc0*/  VIADD R11, R5.reuse, 0x3 ;  /* 0x00000003050b7836 */ /* 0x04cfe20000000000 */
[C---:B------:R-:W-:Y:S01]  /*3cd0*/  LEA.HI.X.SX32 R15, R5.reuse, R16, 0x1, P1 ;  /* 0x00000010050f7211 */ /* 0x040fe200008f0eff */
[C---:B------:R-:W-:Y:S01]  /*3ce0*/  VIADD R19, R5.reuse, 0x5 ;  /* 0x0000000505137836 */ /* 0x040fe20000000000 */
[----:B-1----:R-:W-:Y:S01]  /*3cf0*/  LEA R14, P1, R8, UR6, 0x2 ;  /* 0x00000006080e7c11 */ /* 0x002fe2000f8210ff */
[----:B------:R-:W-:Y:S01]  /*3d00*/  VIADD R27, R5, 0x7 ;  /* 0x00000007051b7836 */ /* 0x000fe20000000000 */
[C---:B------:R-:W-:Y:S02]  /*3d10*/  IADD3 R13, P2, PT, R2.reuse, R7, RZ ;  /* 0x00000007020d7210 */ /* 0x040fe40007f5e0ff */
[----:B------:R-:W-:-:S02]  /*3d20*/  IADD3 R17, P3, PT, R2, R9, RZ ;  /* 0x0000000902117210 */ /* 0x000fc40007f7e0ff */
[----:B------:R-:W-:Y:S02]  /*3d30*/  IADD3 R6, P4, PT, R2, R11, RZ ;  /* 0x0000000b02067210 */ /* 0x000fe40007f9e0ff */
[----:B------:R-:W-:Y:S02]  /*3d40*/  LEA.HI.X R15, R8, UR7, R15, 0x2, P1 ;  /* 0x00000007080f7c11 */ /* 0x000fe400088f140f */
[-C--:B------:R-:W-:Y:S02]  /*3d50*/  LEA.HI.X.SX32 R20, R7, R16.reuse, 0x1, P2 ;  /* 0x0000001007147211 */ /* 0x080fe400010f0eff */
[----:B------:R-:W-:Y:S01]  /*3d60*/  LEA.HI.X.SX32 R18, R9, R16, 0x1, P3 ;  /* 0x0000001009127211 */ /* 0x000fe200018f0eff */
[----:B------:R0:W-:Y:S01]  /*3d70*/  STG.E desc[UR8][R14.64], RZ ;  /* 0x000000ff0e007986 */ /* 0x0001e2000c101908 */
[----:B------:R-:W-:Y:S02]  /*3d80*/  LEA R12, P1, R13, UR6, 0x2 ;  /* 0x000000060d0c7c11 */ /* 0x000fe4000f8210ff */
[----:B------:R-:W-:-:S02]  /*3d90*/  LEA R10, P2, R17, UR6, 0x2 ;  /* 0x00000006110a7c11 */ /* 0x000fc4000f8410ff */
[----:B------:R-:W-:Y:S02]  /*3da0*/  IADD3 R7, PT, PT, R5, 0x4, RZ ;  /* 0x0000000405077810 */ /* 0x000fe40007ffe0ff */
[----:B------:R-:W-:Y:S02]  /*3db0*/  LEA.HI.X.SX32 R9, R11, R16, 0x1, P4 ;  /* 0x000000100b097211 */ /* 0x000fe400020f0eff */
[----:B------:R-:W-:Y:S02]  /*3dc0*/  LEA.HI.X R13, R13, UR7, R20, 0x2, P1 ;  /* 0x000000070d0d7c11 */ /* 0x000fe400088f1414 */
[----:B------:R-:W-:Y:S02]  /*3dd0*/  LEA.HI.X R11, R17, UR7, R18, 0x2, P2 ;  /* 0x00000007110b7c11 */ /* 0x000fe400090f1412 */
[----:B------:R-:W-:Y:S01]  /*3de0*/  LEA R8, P3, R6, UR6, 0x2 ;  /* 0x0000000606087c11 */ /* 0x000fe2000f8610ff */
[----:B------:R0:W-:Y:S01]  /*3df0*/  STG.E desc[UR8][R12.64], RZ ;  /* 0x000000ff0c007986 */ /* 0x0001e2000c101908 */
[----:B------:R-:W-:-:S02]  /*3e00*/  IADD3 R18, P1, PT, R2, R7, RZ ;  /* 0x0000000702127210 */ /* 0x000fc40007f3e0ff */
[----:B------:R-:W-:Y:S01]  /*3e10*/  IADD3 R23, PT, PT, R5, 0x6, RZ ;  /* 0x0000000605177810 */ /* 0x000fe20007ffe0ff */
[----:B------:R0:W-:Y:S01]  /*3e20*/  STG.E desc[UR8][R10.64], RZ ;  /* 0x000000ff0a007986 */ /* 0x0001e2000c101908 */
[----:B------:R-:W-:Y:S02]  /*3e30*/  LEA.HI.X R9, R6, UR7, R9, 0x2, P3 ;  /* 0x0000000706097c11 */ /* 0x000fe400098f1409 */
[----:B------:R-:W-:Y:S02]  /*3e40*/  LEA.HI.X.SX32 R7, R7, R16, 0x1, P1 ;  /* 0x0000001007077211 */ /* 0x000fe400008f0eff */
[----:B------:R-:W-:Y:S01]  /*3e50*/  LEA R6, P1, R18, UR6, 0x2 ;  /* 0x0000000612067c11 */ /* 0x000fe2000f8210ff */
[----:B------:R0:W-:Y:S01]  /*3e60*/  STG.E desc[UR8][R8.64], RZ ;  /* 0x000000ff08007986 */ /* 0x0001e2000c101908 */
[C---:B------:R-:W-:Y:S02]  /*3e70*/  IADD3 R5, P2, PT, R2.reuse, R19, RZ ;  /* 0x0000001302057210 */ /* 0x040fe40007f5e0ff */
[----:B------:R-:W-:-:S02]  /*3e80*/  IADD3 R21, P3, PT, R2, R23, RZ ;  /* 0x0000001702157210 */ /* 0x000fc40007f7e0ff */
[----:B------:R-:W-:Y:S02]  /*3e90*/  IADD3 R17, P4, PT, R2, R27, RZ ;  /* 0x0000001b02117210 */ /* 0x000fe40007f9e0ff */
[----:B------:R-:W-:Y:S02]  /*3ea0*/  LEA.HI.X R7, R18, UR7, R7, 0x2, P1 ;  /* 0x0000000712077c11 */ /* 0x000fe400088f1407 */
[-C--:B------:R-:W-:Y:S02]  /*3eb0*/  LEA.HI.X.SX32 R24, R19, R16.reuse, 0x1, P2 ;  /* 0x0000001013187211 */ /* 0x080fe400010f0eff */
[----:B------:R-:W-:Y:S01]  /*3ec0*/  LEA R18, P1, R5, UR6, 0x2 ;  /* 0x0000000605127c11 */ /* 0x000fe2000f8210ff */
[----:B------:R0:W-:Y:S01]  /*3ed0*/  STG.E desc[UR8][R6.64], RZ ;  /* 0x000000ff06007986 */ /* 0x0001e2000c101908 */
[----:B------:R-:W-:Y:S02]  /*3ee0*/  LEA.HI.X.SX32 R28, R23, R16, 0x1, P3 ;  /* 0x00000010171c7211 */ /* 0x000fe400018f0eff */
[----:B------:R-:W-:-:S02]  /*3ef0*/  LEA R20, P2, R21, UR6, 0x2 ;  /* 0x0000000615147c11 */ /* 0x000fc4000f8410ff */
[----:B------:R-:W-:Y:S02]  /*3f00*/  LEA.HI.X.SX32 R26, R27, R16, 0x1, P4 ;  /* 0x000000101b1a7211 */ /* 0x000fe400020f0eff */
[----:B------:R-:W-:Y:S02]  /*3f10*/  LEA R22, P3, R17, UR6, 0x2 ;  /* 0x0000000611167c11 */ /* 0x000fe4000f8610ff */
[----:B------:R-:W-:Y:S02]  /*3f20*/  LEA.HI.X R19, R5, UR7, R24, 0x2, P1 ;  /* 0x0000000705137c11 */ /* 0x000fe400088f1418 */
[----:B------:R-:W-:Y:S02]  /*3f30*/  LEA.HI.X R21, R21, UR7, R28, 0x2, P2 ;  /* 0x0000000715157c11 */ /* 0x000fe400090f141c */
[----:B------:R-:W-:Y:S01]  /*3f40*/  LEA.HI.X R23, R17, UR7, R26, 0x2, P3 ;  /* 0x0000000711177c11 */ /* 0x000fe200098f141a */
[----:B------:R0:W-:Y:S01]  /*3f50*/  STG.E desc[UR8][R18.64], RZ ;  /* 0x000000ff12007986 */ /* 0x0001e2000c101908 */
[----:B------:R-:W-:-:S03]  /*3f60*/  ISETP.NE.AND P1, PT, R4, UR4, PT ;  /* 0x0000000404007c0c */ /* 0x000fc6000bf25270 */
[----:B------:R0:W-:Y:S04]  /*3f70*/  STG.E desc[UR8][R20.64], RZ ;  /* 0x000000ff14007986 */ /* 0x0001e8000c101908 */
[----:B------:R0:W-:Y:S06]  /*3f80*/  STG.E desc[UR8][R22.64], RZ ;  /* 0x000000ff16007986 */ /* 0x0001ec000c101908 */
[----:B------:R-:W-:Y:S05]  /*3f90*/  @P1 BRA `(.L_x_60) ;  /* 0xfffffffc00341947 */ /* 0x000fea000383ffff */
.L_x_59:
[----:B------:R-:W-:Y:S05]  /*3fa0*/  @!P0 EXIT ;  /* 0x000000000000894d */ /* 0x000fea0003800000 */
[----:B------:R-:W-:Y:S02]  /*3fb0*/  ISETP.GE.U32.AND P0, PT, R25, 0x4, PT ;  /* 0x000000041900780c */ /* 0x000fe40003f06070 */
[----:B0-----:R-:W-:-:S04]  /*3fc0*/  LOP3.LUT R9, R0, 0x3, RZ, 0xc0, !PT ;  /* 0x0000000300097812 */ /* 0x001fc800078ec0ff */
[----:B------:R-:W-:-:S07]  /*3fd0*/  ISETP.NE.AND P1, PT, R9, RZ, PT ;  /* 0x000000ff0900720c */ /* 0x000fce0003f25270 */
[----:B------:R-:W-:Y:S06]  /*3fe0*/  @!P0 BRA `(.L_x_61) ;  /* 0x00000000002c8947 */ /* 0x000fec0003800000 */
[----:B------:R-:W0:Y:S01]  /*3ff0*/  LDCU.64 UR4, c[0x0][0x388] ;  /* 0x00007100ff0477ac */ /* 0x000e220008000a00 */
[----:B------:R-:W-:Y:S01]  /*4000*/  IADD3 R5, PT, PT, R3, R4, RZ ;  /* 0x0000000403057210 */ /* 0x000fe20007ffe0ff */
[----:B------:R-:W-:-:S03]  /*4010*/  VIADD R4, R4, 0x4 ;  /* 0x0000000404047836 */ /* 0x000fc60000000000 */
[----:B------:R-:W-:-:S04]  /*4020*/  IADD3 R7, P0, PT, R2, R5, RZ ;  /* 0x0000000502077210 */ /* 0x000fc80007f1e0ff */
[----:B----4-:R-:W-:Y:S02]  /*4030*/  LEA.HI.X.SX32 R8, R5, R16, 0x1, P0 ;  /* 0x0000001005087211 */ /* 0x010fe400000f0eff */
[----:B0-----:R-:W-:-:S04]  /*4040*/  LEA R6, P0, R7, UR4, 0x2 ;  /* 0x0000000407067c11 */ /* 0x001fc8000f8010ff */
[----:B------:R-:W-:-:S05]  /*4050*/  LEA.HI.X R7, R7, UR5, R8, 0x2, P0 ;  /* 0x0000000507077c11 */ /* 0x000fca00080f1408 */
[----:B------:R0:W-:Y:S04]  /*4060*/  STG.E desc[UR8][R6.64], RZ ;  /* 0x000000ff06007986 */ /* 0x0001e8000c101908 */
[----:B------:R0:W-:Y:S04]  /*4070*/  STG.E desc[UR8][R6.64+0x4], RZ ;  /* 0x000004ff06007986 */ /* 0x0001e8000c101908 */
[----:B------:R0:W-:Y:S04]  /*4080*/  STG.E desc[UR8][R6.64+0x8], RZ ;  /* 0x000008ff06007986 */ /* 0x0001e8000c101908 */
[----:B------:R0:W-:Y:S02]  /*4090*/  STG.E desc[UR8][R6.64+0xc], RZ ;  /* 0x00000cff06007986 */ /* 0x0001e4000c101908 */
.L_x_61:
[----:B------:R-:W-:Y:S05]  /*40a0*/  @!P1 EXIT ;  /* 0x000000000000994d */ /* 0x000fea0003800000 */
[----:B------:R-:W-:Y:S02]  /*40b0*/  ISETP.NE.AND P0, PT, R9, 0x1, PT ;  /* 0x000000010900780c */ /* 0x000fe40003f05270 */
[----:B------:R-:W-:-:S04]  /*40c0*/  LOP3.LUT R0, R0, 0x1, RZ, 0xc0, !PT ;  /* 0x0000000100007812 */ /* 0x000fc800078ec0ff */
[----:B------:R-:W-:-:S07]  /*40d0*/  ISETP.NE.U32.AND P1, PT, R0, 0x1, PT ;  /* 0x000000010000780c */ /* 0x000fce0003f25070 */
[----:B------:R-:W-:Y:S06]  /*40e0*/  @!P0 BRA `(.L_x_62) ;  /* 0x0000000000248947 */ /* 0x000fec0003800000 */
[----:B------:R-:W0:Y:S01]  /*40f0*/  LDCU.64 UR4, c[0x0][0x388] ;  /* 0x00007100ff0477ac */ /* 0x000e220008000a00 */
[----:B------:R-:W-:Y:S01]  /*4100*/  IADD3 R5, PT, PT, R3, R4, RZ ;  /* 0x0000000403057210 */ /* 0x000fe20007ffe0ff */
[----:B------:R-:W-:-:S03]  /*4110*/  VIADD R4, R4, 0x2 ;  /* 0x0000000204047836 */ /* 0x000fc60000000000 */
[----:B------:R-:W-:-:S04]  /*4120*/  IADD3 R0, P0, PT, R2, R5, RZ ;  /* 0x0000000502007210 */ /* 0x000fc80007f1e0ff */
[----:B------:R-:W-:Y:S02]  /*4130*/  LEA.HI.X.SX32 R5, R5, R16, 0x1, P0 ;  /* 0x0000001005057211 */ /* 0x000fe400000f0eff */
[----:B0-----:R-:W-:-:S04]  /*4140*/  LEA R6, P0, R0, UR4, 0x2 ;  /* 0x0000000400067c11 */ /* 0x001fc8000f8010ff */
[----:B------:R-:W-:-:S05]  /*4150*/  LEA.HI.X R7, R0, UR5, R5, 0x2, P0 ;  /* 0x0000000500077c11 */ /* 0x000fca00080f1405 */
[----:B------:R1:W-:Y:S04]  /*4160*/  STG.E desc[UR8][R6.64], RZ ;  /* 0x000000ff06007986 */ /* 0x0003e8000c101908 */
[----:B------:R1:W-:Y:S02]  /*4170*/  STG.E desc[UR8][R6.64+0x4], RZ ;  /* 0x000004ff06007986 */ /* 0x0003e4000c101908 */
.L_x_62:
[----:B------:R-:W-:Y:S05]  /*4180*/  @P1 EXIT ;  /* 0x000000000000194d */ /* 0x000fea0003800000 */
[----:B------:R-:W5:Y:S01]  /*4190*/  LDCU.64 UR4, c[0x0][0x388] ;  /* 0x00007100ff0477ac */ /* 0x000f620008000a00 */
[----:B------:R-:W-:-:S04]  /*41a0*/  IADD3 R3, PT, PT, R3, R4, RZ ;  /* 0x0000000403037210 */ /* 0x000fc80007ffe0ff */
[----:B------:R-:W-:-:S04]  /*41b0*/  IADD3 R2, P0, PT, R2, R3, RZ ;  /* 0x0000000302027210 */ /* 0x000fc80007f1e0ff */
[----:B------:R-:W-:Y:S02]  /*41c0*/  LEA.HI.X.SX32 R3, R3, R16, 0x1, P0 ;  /* 0x0000001003037211 */ /* 0x000fe400000f0eff */
[----:B-----5:R-:W-:-:S04]  /*41d0*/  LEA R4, P0, R2, UR4, 0x2 ;  /* 0x0000000402047c11 */ /* 0x020fc8000f8010ff */
[----:B------:R-:W-:-:S05]  /*41e0*/  LEA.HI.X R5, R2, UR5, R3, 0x2, P0 ;  /* 0x0000000502057c11 */ /* 0x000fca00080f1403 */
[----:B------:R-:W-:Y:S01]  /*41f0*/  STG.E desc[UR8][R4.64], RZ ;  /* 0x000000ff04007986 */ /* 0x000fe2000c101908 */
[----:B------:R-:W-:Y:S05]  /*4200*/  EXIT ;  /* 0x000000000000794d */ /* 0x000fea0003800000 */
        .weak           $__internal_0_$__cuda_sm20_sqrt_rn_f32_slowpath
        .type           $__internal_0_$__cuda_sm20_sqrt_rn_f32_slowpath,@function
        .size           $__internal_0_$__cuda_sm20_sqrt_rn_f32_slowpath,($__internal_1_$__cuda_sm3x_div_rn_noftz_f32_slowpath - $__internal_0_$__cuda_sm20_sqrt_rn_f32_slowpath)
$__internal_0_$__cuda_sm20_sqrt_rn_f32_slowpath:
[----:B------:R-:W-:-:S13]  /*4210*/  LOP3.LUT P1, RZ, R9, 0x7fffffff, RZ, 0xc0, !PT ;  /* 0x7fffffff09ff7812 */ /* 0x000fda000782c0ff */
[----:B------:R-:W-:Y:S05]  /*4220*/  @!P1 BRA `(.L_x_63) ;  /* 0x0000000000489947 */ /* 0x000fea0003800000 */
[----:B------:R-:W-:Y:S01]  /*4230*/  FSETP.GEU.FTZ.AND P1, PT, R9, RZ, PT ;  /* 0x000000ff0900720b */ /* 0x000fe20003f3e000 */
[----:B------:R-:W-:-:S12]  /*4240*/  IMAD.MOV.U32 R8, RZ, RZ, R9 ;  /* 0x000000ffff087224 */ /* 0x000fd800078e0009 */
[----:B------:R-:W-:Y:S01]  /*4250*/  @!P1 MOV R9, 0x7fffffff ;  /* 0x7fffffff00099802 */ /* 0x000fe20000000f00 */
[----:B------:R-:W-:Y:S06]  /*4260*/  @!P1 BRA `(.L_x_63) ;  /* 0x0000000000389947 */ /* 0x000fec0003800000 */
[----:B------:R-:W-:-:S13]  /*4270*/  FSETP.GTU.FTZ.AND P1, PT, |R8|, +INF , PT ;  /* 0x7f8000000800780b */ /* 0x000fda0003f3c200 */
[----:B------:R-:W-:Y:S01]  /*4280*/  @P1 FADD.FTZ R9, R8, 1 ;  /* 0x3f80000008091421 */ /* 0x000fe20000010000 */
[----:B------:R-:W-:Y:S06]  /*4290*/  @P1 BRA `(.L_x_63) ;  /* 0x00000000002c1947 */ /* 0x000fec0003800000 */
[----:B------:R-:W-:-:S13]  /*42a0*/  FSETP.NEU.FTZ.AND P1, PT, |R8|, +INF , PT ;  /* 0x7f8000000800780b */ /* 0x000fda0003f3d200 */
[----:B------:R-:W-:Y:S01]  /*42b0*/  @!P1 IMAD.MOV.U32 R9, RZ, RZ, R8 ;  /* 0x000000ffff099224 */ /* 0x000fe200078e0008 */
[----:B------:R-:W-:Y:S06]  /*42c0*/  @!P1 BRA `(.L_x_63) ;  /* 0x0000000000209947 */ /* 0x000fec0003800000 */
[----:B------:R-:W-:-:S04]  /*42d0*/  FFMA R8, R8, 1.84467440737095516160e+19, RZ ;  /* 0x5f80000008087823 */ /* 0x000fc800000000ff */
[----:B------:R-:W0:Y:S02]  /*42e0*/  MUFU.RSQ R9, R8 ;  /* 0x0000000800097308 */ /* 0x000e240000001400 */
[----:B0-----:R-:W-:Y:S01]  /*42f0*/  FMUL.FTZ R11, R8, R9 ;  /* 0x00000009080b7220 */ /* 0x001fe20000410000 */
[----:B------:R-:W-:-:S03]  /*4300*/  FMUL.FTZ R9, R9, 0.5 ;  /* 0x3f00000009097820 */ /* 0x000fc60000410000 */
[----:B------:R-:W-:-:S04]  /*4310*/  FADD.FTZ R10, -R11, -RZ ;  /* 0x800000ff0b0a7221 */ /* 0x000fc80000010100 */
[----:B------:R-:W-:-:S04]  /*4320*/  FFMA R10, R11, R10, R8 ;  /* 0x0000000a0b0a7223 */ /* 0x000fc80000000008 */
[----:B------:R-:W-:-:S04]  /*4330*/  FFMA R9, R10, R9, R11 ;  /* 0x000000090a097223 */ /* 0x000fc8000000000b */
[----:B------:R-:W-:-:S07]  /*4340*/  FMUL.FTZ R9, R9, 2.3283064365386962891e-10 ;  /* 0x2f80000009097820 */ /* 0x000fce0000410000 */
.L_x_63:
[----:B------:R-:W-:Y:S01]  /*4350*/  MOV R20, R9 ;  /* 0x0000000900147202 */ /* 0x000fe20000000f00 */
[----:B------:R-:W-:Y:S02]  /*4360*/  HFMA2 R9, -RZ, RZ, 0, 0 ;  /* 0x00000000ff097431 */ /* 0x000fe400000001ff */
[----:B------:R-:W-:-:S04]  /*4370*/  IMAD.MOV.U32 R8, RZ, RZ, R12 ;  /* 0x000000ffff087224 */ /* 0x000fc800078e000c */
[----:B------:R-:W-:Y:S05]  /*4380*/  RET.REL.NODEC R8 `(_Z31multihead_self_attention_kernelPKfPfiiii) ;  /* 0xffffffbc081c7950 */ /* 0x000fea0003c3ffff */
        .weak           $__internal_1_$__cuda_sm3x_div_rn_noftz_f32_slowpath
        .type           $__internal_1_$__cuda_sm3x_div_rn_noftz_f32_slowpath,@function
        .size           $__internal_1_$__cuda_sm3x_div_rn_noftz_f32_slowpath,(.L_x_74 - $__internal_1_$__cuda_sm3x_div_rn_noftz_f32_slowpath)
$__internal_1_$__cuda_sm3x_div_rn_noftz_f32_slowpath:
[--C-:B------:R-:W-:Y:S01]  /*4390*/  SHF.R.U32.HI R9, RZ, 0x17, R20.reuse ;  /* 0x00000017ff097819 */ /* 0x100fe20000011614 */
[----:B------:R-:W-:Y:S01]  /*43a0*/  IMAD.MOV.U32 R24, RZ, RZ, R20 ;  /* 0x000000ffff187224 */ /* 0x000fe200078e0014 */
[----:B------:R-:W-:Y:S02]  /*43b0*/  SHF.R.U32.HI R17, RZ, 0x17, R8 ;  /* 0x00000017ff117819 */ /* 0x000fe40000011608 */
[----:B------:R-:W-:Y:S02]  /*43c0*/  LOP3.LUT R9, R9, 0xff, RZ, 0xc0, !PT ;  /* 0x000000ff09097812 */ /* 0x000fe400078ec0ff */
[----:B------:R-:W-:-:S03]  /*43d0*/  LOP3.LUT R17, R17, 0xff, RZ, 0xc0, !PT ;  /* 0x000000ff11117812 */ /* 0x000fc600078ec0ff */
[----:B------:R-:W-:Y:S01]  /*43e0*/  VIADD R22, R9, 0xffffffff ;  /* 0xffffffff09167836 */ /* 0x000fe20000000000 */
[----:B------:R-:W-:-:S04]  /*43f0*/  IADD3 R23, PT, PT, R17, -0x1, RZ ;  /* 0xffffffff11177810 */ /* 0x000fc80007ffe0ff */
[----:B------:R-:W-:-:S04]  /*4400*/  ISETP.GT.U32.AND P0, PT, R22, 0xfd, PT ;  /* 0x000000fd1600780c */ /* 0x000fc80003f04070 */
[----:B------:R-:W-:-:S13]  /*4410*/  ISETP.GT.U32.OR P0, PT, R23, 0xfd, P0 ;  /* 0x000000fd1700780c */ /* 0x000fda0000704470 */
[----:B------:R-:W-:Y:S01]  /*4420*/  @!P0 MOV R11, RZ ;  /* 0x000000ff000b8202 */ /* 0x000fe20000000f00 */
[----:B------:R-:W-:Y:S06]  /*4430*/  @!P0 BRA `(.L_x_64) ;  /* 0x00000000005c8947 */ /* 0x000fec0003800000 */
[----:B------:R-:W-:Y:S02]  /*4440*/  FSETP.GTU.FTZ.AND P0, PT, |R8|, +INF , PT ;  /* 0x7f8000000800780b */ /* 0x000fe40003f1c200 */
[----:B------:R-:W-:-:S04]  /*4450*/  FSETP.GTU.FTZ.AND P1, PT, |R20|, +INF , PT ;  /* 0x7f8000001400780b */ /* 0x000fc80003f3c200 */
[----:B------:R-:W-:-:S13]  /*4460*/  PLOP3.LUT P0, PT, P0, P1, PT, 0xf8, 0x8f ;  /* 0x00000000008f781c */ /* 0x000fda0000703f70 */
[----:B------:R-:W-:Y:S05]  /*4470*/  @P0 BRA `(.L_x_65) ;  /* 0x0000000400440947 */ /* 0x000fea0003800000 */
[----:B------:R-:W-:-:S13]  /*4480*/  LOP3.LUT P0, RZ, R24, 0x7fffffff, R8, 0xc8, !PT ;  /* 0x7fffffff18ff7812 */ /* 0x000fda000780c808 */
[----:B------:R-:W-:Y:S05]  /*4490*/  @!P0 BRA `(.L_x_66) ;  /* 0x0000000400348947 */ /* 0x000fea0003800000 */
[----:B------:R-:W-:Y:S02]  /*44a0*/  FSETP.NEU.FTZ.AND P1, PT, |R8|, +INF , PT ;  /* 0x7f8000000800780b */ /* 0x000fe40003f3d200 */
[----:B------:R-:W-:Y:S02]  /*44b0*/  FSETP.NEU.FTZ.AND P2, PT, |R20|, +INF , PT ;  /* 0x7f8000001400780b */ /* 0x000fe40003f5d200 */
[----:B------:R-:W-:-:S11]  /*44c0*/  FSETP.NEU.FTZ.AND P0, PT, |R8|, +INF , PT ;  /* 0x7f8000000800780b */ /* 0x000fd60003f1d200 */
[----:B------:R-:W-:Y:S05]  /*44d0*/  @!P2 BRA !P1, `(.L_x_66) ;  /* 0x000000040024a947 */ /* 0x000fea0004800000 */
[----:B------:R-:W-:-:S04]  /*44e0*/  LOP3.LUT P1, RZ, R8, 0x7fffffff, RZ, 0xc0, !PT ;  /* 0x7fffffff08ff7812 */ /* 0x000fc8000782c0ff */
[----:B------:R-:W-:-:S13]  /*44f0*/  PLOP3.LUT P1, PT, P2, P1, PT, 0x2f, 0xf2 ;  /* 0x0000000000f2781c */ /* 0x000fda0001722577 */
[----:B------:R-:W-:Y:S05]  /*4500*/  @P1 BRA `(.L_x_67) ;  /* 0x0000000400101947 */ /* 0x000fea0003800000 */
[----:B------:R-:W-:-:S04]  /*4510*/  LOP3.LUT P1, RZ, R24, 0x7fffffff, RZ, 0xc0, !PT ;  /* 0x7fffffff18ff7812 */ /* 0x000fc8000782c0ff */
[----:B------:R-:W-:-:S13]  /*4520*/  PLOP3.LUT P0, PT, P0, P1, PT, 0x2f, 0xf2 ;  /* 0x0000000000f2781c */ /* 0x000fda0000702577 */
[----:B------:R-:W-:Y:S05]  /*4530*/  @P0 BRA `(.L_x_68) ;  /* 0x0000000000f80947 */ /* 0x000fea0003800000 */
[----:B------:R-:W-:Y:S02]  /*4540*/  ISETP.GE.AND P0, PT, R23, RZ, PT ;  /* 0x000000ff1700720c */ /* 0x000fe40003f06270 */
[----:B------:R-:W-:-:S11]  /*4550*/  ISETP.GE.AND P1, PT, R22, RZ, PT ;  /* 0x000000ff1600720c */ /* 0x000fd60003f26270 */
[----:B------:R-:W-:Y:S01]  /*4560*/  @P0 IMAD.MOV.U32 R11, RZ, RZ, RZ ;  /* 0x000000ffff0b0224 */ /* 0x000fe200078e00ff */
[----:B------:R-:W-:Y:S01]  /*4570*/  @!P0 MOV R11, 0xffffffc0 ;  /* 0xffffffc0000b8802 */ /* 0x000fe20000000f00 */
[----:B------:R-:W-:Y:S01]  /*4580*/  @!P0 FFMA R8, R8, 1.84467440737095516160e+19, RZ ;  /* 0x5f80000008088823 */ /* 0x000fe200000000ff */
[----:B------:R-:W-:-:S03]  /*4590*/  @!P1 FFMA R24, R20, 1.84467440737095516160e+19, RZ ;  /* 0x5f80000014189823 */ /* 0x000fc600000000ff */
[----:B------:R-:W-:-:S07]  /*45a0*/  @!P1 VIADD R11, R11, 0x40 ;  /* 0x000000400b0b9836 */ /* 0x000fce0000000000 */
.L_x_64:
[----:B------:R-:W-:Y:S01]  /*45b0*/  LEA R23, R9, 0xc0800000, 0x17 ;  /* 0xc080000009177811 */ /* 0x000fe200078eb8ff */
[----:B------:R-:W-:-:S03]  /*45c0*/  VIADD R17, R17, 0xffffff81 ;  /* 0xffffff8111117836 */ /* 0x000fc60000000000 */
[----:B------:R-:W-:Y:S01]  /*45d0*/  IADD3 R26, PT, PT, -R23, R24, RZ ;  /* 0x00000018171a7210 */ /* 0x000fe20007ffe1ff */
[----:B------:R-:W-:-:S03]  /*45e0*/  IMAD R8, R17, -0x800000, R8 ;  /* 0xff80000011087824 */ /* 0x000fc600078e0208 */
[----:B------:R-:W0:Y:S01]  /*45f0*/  MUFU.RCP R22, R26 ;  /* 0x0000001a00167308 */ /* 0x000e220000001000 */
[----:B------:R-:W-:-:S04]  /*4600*/  FADD.FTZ R23, -R26, -RZ ;  /* 0x800000ff1a177221 */ /* 0x000fc80000010100 */
[----:B0-----:R-:W-:-:S04]  /*4610*/  FFMA R25, R22, R23, 1 ;  /* 0x3f80000016197423 */ /* 0x001fc80000000017 */
[----:B------:R-:W-:-:S04]  /*4620*/  FFMA R25, R22, R25, R22 ;  /* 0x0000001916197223 */ /* 0x000fc80000000016 */
[----:B------:R-:W-:-:S04]  /*4630*/  FFMA R22, R8, R25, RZ ;  /* 0x0000001908167223 */ /* 0x000fc800000000ff */
[----:B------:R-:W-:-:S04]  /*4640*/  FFMA R24, R23, R22, R8 ;  /* 0x0000001617187223 */ /* 0x000fc80000000008 */
[----:B------:R-:W-:Y:S01]  /*4650*/  FFMA R24, R25, R24, R22 ;  /* 0x0000001819187223 */ /* 0x000fe20000000016 */
[----:B------:R-:W-:-:S03]  /*4660*/  IADD3 R22, PT, PT, R17, 0x7f, -R9 ;  /* 0x0000007f11167810 */ /* 0x000fc60007ffe809 */
[----:B------:R-:W-:Y:S01]  /*4670*/  FFMA R23, R23, R24, R8 ;  /* 0x0000001817177223 */ /* 0x000fe20000000008 */
[----:B------:R-:W-:-:S03]  /*4680*/  IADD3 R11, PT, PT, R22, R11, RZ ;  /* 0x0000000b160b7210 */ /* 0x000fc60007ffe0ff */
[----:B------:R-:W-:-:S05]  /*4690*/  FFMA R8, R25, R23, R24 ;  /* 0x0000001719087223 */ /* 0x000fca0000000018 */
[----:B------:R-:W-:-:S04]  /*46a0*/  SHF.R.U32.HI R9, RZ, 0x17, R8 ;  /* 0x00000017ff097819 */ /* 0x000fc80000011608 */
[----:B------:R-:W-:-:S05]  /*46b0*/  LOP3.LUT R22, R9, 0xff, RZ, 0xc0, !PT ;  /* 0x000000ff09167812 */ /* 0x000fca00078ec0ff */
[----:B------:R-:W-:-:S05]  /*46c0*/  IMAD.IADD R9, R22, 0x1, R11 ;  /* 0x0000000116097824 */ /* 0x000fca00078e020b */
[----:B------:R-:W-:-:S04]  /*46d0*/  IADD3 R17, PT, PT, R9, -0x1, RZ ;  /* 0xffffffff09117810 */ /* 0x000fc80007ffe0ff */
[----:B------:R-:W-:-:S13]  /*46e0*/  ISETP.GE.U32.AND P0, PT, R17, 0xfe, PT ;  /* 0x000000fe1100780c */ /* 0x000fda0003f06070 */
[----:B------:R-:W-:Y:S05]  /*46f0*/  @!P0 BRA `(.L_x_69) ;  /* 0x0000000000808947 */ /* 0x000fea0003800000 */
[----:B------:R-:W-:-:S13]  /*4700*/  ISETP.GT.AND P0, PT, R9, 0xfe, PT ;  /* 0x000000fe0900780c */ /* 0x000fda0003f04270 */
[----:B------:R-:W-:Y:S05]  /*4710*/  @P0 BRA `(.L_x_70) ;  /* 0x00000000006c0947 */ /* 0x000fea0003800000 */
[----:B------:R-:W-:-:S13]  /*4720*/  ISETP.GE.AND P0, PT, R9, 0x1, PT ;  /* 0x000000010900780c */ /* 0x000fda0003f06270 */
[----:B------:R-:W-:Y:S05]  /*4730*/  @P0 BRA `(.L_x_71) ;  /* 0x0000000000980947 */ /* 0x000fea0003800000 */
[----:B------:R-:W-:Y:S02]  /*4740*/  ISETP.GE.AND P0, PT, R9, -0x18, PT ;  /* 0xffffffe80900780c */ /* 0x000fe40003f06270 */
[----:B------:R-:W-:-:S11]  /*4750*/  LOP3.LUT R8, R8, 0x80000000, RZ, 0xc0, !PT ;  /* 0x8000000008087812 */ /* 0x000fd600078ec0ff */
[----:B------:R-:W-:Y:S05]  /*4760*/  @!P0 BRA `(.L_x_71) ;  /* 0x00000000008c8947 */ /* 0x000fea0003800000 */
[-CC-:B------:R-:W-:Y:S01]  /*4770*/  FFMA.RZ R11, R25, R23.reuse, R24.reuse ;  /* 0x00000017190b7223 */ /* 0x180fe2000000c018 */
[----:B------:R-:W-:Y:S02]  /*4780*/  VIADD R22, R9, 0x20 ;  /* 0x0000002009167836 */ /* 0x000fe40000000000 */
[CCC-:B------:R-:W-:Y:S01]  /*4790*/  FFMA.RP R17, R25.reuse, R23.reuse, R24.reuse ;  /* 0x0000001719117223 */ /* 0x1c0fe20000008018 */
[----:B------:R-:W-:Y:S01]  /*47a0*/  FFMA.RM R24, R25, R23, R24 ;  /* 0x0000001719187223 */ /* 0x000fe20000004018 */
[----:B------:R-:W-:Y:S02]  /*47b0*/  ISETP.NE.AND P2, PT, R9, RZ, PT ;  /* 0x000000ff0900720c */ /* 0x000fe40003f45270 */
[----:B------:R-:W-:Y:S02]  /*47c0*/  LOP3.LUT R11, R11, 0x7fffff, RZ, 0xc0, !PT ;  /* 0x007fffff0b0b7812 */ /* 0x000fe400078ec0ff */
[----:B------:R-:W-:Y:S02]  /*47d0*/  ISETP.NE.AND P1, PT, R9, RZ, PT ;  /* 0x000000ff0900720c */ /* 0x000fe40003f25270 */
[----:B------:R-:W-:-:S02]  /*47e0*/  LOP3.LUT R11, R11, 0x800000, RZ, 0xfc, !PT ;  /* 0x008000000b0b7812 */ /* 0x000fc400078efcff */
[----:B------:R-:W-:Y:S02]  /*47f0*/  IADD3 R9, PT, PT, -R9, RZ, RZ ;  /* 0x000000ff09097210 */ /* 0x000fe40007ffe1ff */
[----:B------:R-:W-:Y:S02]  /*4800*/  SHF.L.U32 R22, R11, R22, RZ ;  /* 0x000000160b167219 */ /* 0x000fe400000006ff */
[----:B------:R-:W-:Y:S02]  /*4810*/  FSETP.NEU.FTZ.AND P0, PT, R17, R24, PT ;  /* 0x000000181100720b */ /* 0x000fe40003f1d000 */
[----:B------:R-:W-:Y:S02]  /*4820*/  SEL R24, R9, RZ, P2 ;  /* 0x000000ff09187207 */ /* 0x000fe40001000000 */
[----:B------:R-:W-:Y:S02]  /*4830*/  ISETP.NE.AND P1, PT, R22, RZ, P1 ;  /* 0x000000ff1600720c */ /* 0x000fe40000f25270 */
[----:B------:R-:W-:-:S02]  /*4840*/  SHF.R.U32.HI R11, RZ, R24, R11 ;  /* 0x00000018ff0b7219 */ /* 0x000fc4000001160b */
[----:B------:R-:W-:Y:S02]  /*4850*/  PLOP3.LUT P0, PT, P0, P1, PT, 0xf8, 0x8f ;  /* 0x00000000008f781c */ /* 0x000fe40000703f70 */
[----:B------:R-:W-:Y:S02]  /*4860*/  SHF.R.U32.HI R9, RZ, 0x1, R11 ;  /* 0x00000001ff097819 */ /* 0x000fe4000001160b */
[----:B------:R-:W-:-:S04]  /*4870*/  SEL R22, RZ, 0x1, !P0 ;  /* 0x00000001ff167807 */ /* 0x000fc80004000000 */
[----:B------:R-:W-:-:S04]  /*4880*/  LOP3.LUT R22, R22, 0x1, R9, 0xf8, !PT ;  /* 0x0000000116167812 */ /* 0x000fc800078ef809 */
[----:B------:R-:W-:-:S05]  /*4890*/  LOP3.LUT R22, R22, R11, RZ, 0xc0, !PT ;  /* 0x0000000b16167212 */ /* 0x000fca00078ec0ff */
[----:B------:R-:W-:-:S05]  /*48a0*/  IMAD.IADD R9, R9, 0x1, R22 ;  /* 0x0000000109097824 */ /* 0x000fca00078e0216 */
[----:B------:R-:W-:Y:S01]  /*48b0*/  LOP3.LUT R8, R9, R8, RZ, 0xfc, !PT ;  /* 0x0000000809087212 */ /* 0x000fe200078efcff */
[----:B------:R-:W-:Y:S06]  /*48c0*/  BRA `(.L_x_71) ;  /* 0x0000000000347947 */ /* 0x000fec0003800000 */
.L_x_70:
[----:B------:R-:W-:-:S04]  /*48d0*/  LOP3.LUT R8, R8, 0x80000000, RZ, 0xc0, !PT ;  /* 0x8000000008087812 */ /* 0x000fc800078ec0ff */
[----:B------:R-:W-:Y:S01]  /*48e0*/  LOP3.LUT R8, R8, 0x7f800000, RZ, 0xfc, !PT ;  /* 0x7f80000008087812 */ /* 0x000fe200078efcff */
[----:B------:R-:W-:Y:S06]  /*48f0*/  BRA `(.L_x_71) ;  /* 0x0000000000287947 */ /* 0x000fec0003800000 */
.L_x_69:
[----:B------:R-:W-:Y:S01]  /*4900*/  LEA R8, R11, R8, 0x17 ;  /* 0x000000080b087211 */ /* 0x000fe200078eb8ff */
[----:B------:R-:W-:Y:S06]  /*4910*/  BRA `(.L_x_71) ;  /* 0x0000000000207947 */ /* 0x000fec0003800000 */
.L_x_68:
[----:B------:R-:W-:-:S04]  /*4920*/  LOP3.LUT R8, R24, 0x80000000, R8, 0x48, !PT ;  /* 0x8000000018087812 */ /* 0x000fc800078e4808 */
[----:B------:R-:W-:Y:S01]  /*4930*/  LOP3.LUT R8, R8, 0x7f800000, RZ, 0xfc, !PT ;  /* 0x7f80000008087812 */ /* 0x000fe200078efcff */
[----:B------:R-:W-:Y:S06]  /*4940*/  BRA `(.L_x_71) ;  /* 0x0000000000147947 */ /* 0x000fec0003800000 */
.L_x_67:
[----:B------:R-:W-:Y:S01]  /*4950*/  LOP3.LUT R8, R24, 0x80000000, R8, 0x48, !PT ;  /* 0x8000000018087812 */ /* 0x000fe200078e4808 */
[----:B------:R-:W-:Y:S06]  /*4960*/  BRA `(.L_x_71) ;  /* 0x00000000000c7947 */ /* 0x000fec0003800000 */
.L_x_66:
[----:B------:R-:W0:Y:S01]  /*4970*/  MUFU.RSQ R8, -QNAN ;  /* 0xffc0000000087908 */ /* 0x000e220000001400 */
[----:B------:R-:W-:Y:S05]  /*4980*/  BRA `(.L_x_71) ;  /* 0x0000000000047947 */ /* 0x000fea0003800000 */
.L_x_65:
[----:B------:R-:W-:-:S07]  /*4990*/  FADD.FTZ R8, R8, R20 ;  /* 0x0000001408087221 */ /* 0x000fce0000010000 */
.L_x_71:
[----:B------:R-:W-:Y:S02]  /*49a0*/  HFMA2 R11, -RZ, RZ, 0, 0 ;  /* 0x00000000ff0b7431 */ /* 0x000fe400000001ff */
[----:B0-----:R-:W-:Y:S02]  /*49b0*/  IMAD.MOV.U32 R9, RZ, RZ, R8 ;  /* 0x000000ffff097224 */ /* 0x001fe400078e0008 */
[----:B------:R-:W-:Y:S05]  /*49c0*/  RET.REL.NODEC R10 `(_Z31multihead_self_attention_kernelPKfPfiiii) ;  /* 0xffffffb40a8c7950 */ /* 0x000fea0003c3ffff */
.L_x_72:
[----:B------:R-:W-:-:S00]  /*49d0*/  BRA `(.L_x_72) ;  /* 0xfffffffc00fc7947 */ /* 0x000fc0000383ffff */
[----:B------:R-:W-:-:S00]  /*49e0*/  NOP ;  /* 0x0000000000007918 */ /* 0x000fc00000000000 */
        /* <DEDUP_REMOVED lines=9> */
.L_x_74:


//--------------------- .nv.shared._Z31multihead_self_attention_kernelPKfPfiiii --------------------------
	.section	.nv.shared._Z31multihead_self_attention_kernelPKfPfiiii,"aw",@nobits
	.sectionflags	@""
	.align	16
	.zero		1024


//--------------------- .nv.shared.reserved.0     --------------------------
	.section	.nv.shared.reserved.0,"aw",@nobits
	.weak		__nv_reservedSMEM_offset_0_alias
	.size		__nv_reservedSMEM_offset_0_alias, 0, 64
	.other		__nv_reservedSMEM_offset_0_alias,@"STO_CUDA_RESERVED_SHARED STV_DEFAULT"
__nv_reservedSMEM_offset_0_alias:
	.zero		0
	.zero		64


//--------------------- .nv.constant0._Z31multihead_self_attention_kernelPKfPfiiii --------------------------
	.section	.nv.constant0._Z31multihead_self_attention_kernelPKfPfiiii,"a",@progbits
	.sectionflags	@""
	.align	4
.nv.constant0._Z31multihead_self_attention_kernelPKfPfiiii:
	.zero		928


//--------------------- SYMBOLS --------------------------

	.type		.nv.reservedSmem.offset0,@object
	.size		.nv.reservedSmem.offset0,0x4
	.type		.nv.reservedSmem.cap,@object
	.size		.nv.reservedSmem.cap,0x4
